//
// Generated by NVIDIA NVVM Compiler
//
// Compiler Build ID: CL-36424714
// Cuda compilation tools, release 13.0, V13.0.88
// Based on NVVM 20.0.0
//

.version 9.0
.target sm_100
.address_size 64

	// .globl	_Z6phase1Pii
.const .align 4 .u32 nV_d;
// _ZZ6phase1PiiE11dist_shared has been demoted
// _ZZ6phase2PiiE11dist_shared has been demoted
// _ZZ6phase3PiiiE11dist_shared has been demoted

.visible .entry _Z6phase1Pii(
	.param .u64 .ptr .align 1 _Z6phase1Pii_param_0,
	.param .u32 _Z6phase1Pii_param_1
)
{
	.reg .b32 	%r<1304>;
	.reg .b64 	%rd<7>;
	// demoted variable
	.shared .align 4 .b8 _ZZ6phase1PiiE11dist_shared[16384];
	ld.param.u64 	%rd1, [_Z6phase1Pii_param_0];
	ld.param.u32 	%r1, [_Z6phase1Pii_param_1];
	cvta.to.global.u64 	%rd2, %rd1;
	mov.u32 	%r2, %tid.y;
	mov.u32 	%r3, %tid.x;
	shl.b32 	%r4, %r1, 6;
	add.s32 	%r5, %r4, %r2;
	add.s32 	%r6, %r4, %r3;
	ld.const.u32 	%r7, [nV_d];
	mad.lo.s32 	%r8, %r7, %r5, %r6;
	mul.wide.s32 	%rd3, %r8, 4;
	add.s64 	%rd4, %rd2, %rd3;
	ld.global.u32 	%r9, [%rd4];
	shl.b32 	%r10, %r2, 6;
	add.s32 	%r11, %r10, %r3;
	shl.b32 	%r12, %r11, 2;
	mov.u32 	%r13, _ZZ6phase1PiiE11dist_shared;
	add.s32 	%r14, %r13, %r12;
	st.shared.u32 	[%r14], %r9;
	ld.global.u32 	%r15, [%rd4+128];
	st.shared.u32 	[%r14+128], %r15;
	shl.b32 	%r16, %r7, 5;
	add.s32 	%r17, %r8, %r16;
	mul.wide.s32 	%rd5, %r17, 4;
	add.s64 	%rd6, %rd2, %rd5;
	ld.global.u32 	%r18, [%rd6];
	st.shared.u32 	[%r14+8192], %r18;
	ld.global.u32 	%r19, [%rd6+128];
	st.shared.u32 	[%r14+8320], %r19;
	bar.sync 	0;
	ld.shared.u32 	%r20, [%r14];
	shl.b32 	%r21, %r2, 8;
	add.s32 	%r22, %r13, %r21;
	ld.shared.u32 	%r23, [%r22];
	shl.b32 	%r24, %r3, 2;
	add.s32 	%r25, %r13, %r24;
	ld.shared.u32 	%r26, [%r25];
	add.s32 	%r27, %r26, %r23;
	min.s32 	%r28, %r20, %r27;
	st.shared.u32 	[%r14], %r28;
	ld.shared.u32 	%r29, [%r14+128];
	ld.shared.u32 	%r30, [%r22];
	ld.shared.u32 	%r31, [%r25+128];
	add.s32 	%r32, %r31, %r30;
	min.s32 	%r33, %r29, %r32;
	st.shared.u32 	[%r14+128], %r33;
	ld.shared.u32 	%r34, [%r14+8192];
	ld.shared.u32 	%r35, [%r22+8192];
	ld.shared.u32 	%r36, [%r25];
	add.s32 	%r37, %r36, %r35;
	min.s32 	%r38, %r34, %r37;
	st.shared.u32 	[%r14+8192], %r38;
	ld.shared.u32 	%r39, [%r14+8320];
	ld.shared.u32 	%r40, [%r22+8192];
	ld.shared.u32 	%r41, [%r25+128];
	add.s32 	%r42, %r41, %r40;
	min.s32 	%r43, %r39, %r42;
	st.shared.u32 	[%r14+8320], %r43;
	bar.sync 	0;
	ld.shared.u32 	%r44, [%r14];
	ld.shared.u32 	%r45, [%r22+4];
	ld.shared.u32 	%r46, [%r25+256];
	add.s32 	%r47, %r46, %r45;
	min.s32 	%r48, %r44, %r47;
	st.shared.u32 	[%r14], %r48;
	ld.shared.u32 	%r49, [%r14+128];
	ld.shared.u32 	%r50, [%r22+4];
	ld.shared.u32 	%r51, [%r25+384];
	add.s32 	%r52, %r51, %r50;
	min.s32 	%r53, %r49, %r52;
	st.shared.u32 	[%r14+128], %r53;
	ld.shared.u32 	%r54, [%r14+8192];
	ld.shared.u32 	%r55, [%r22+8196];
	ld.shared.u32 	%r56, [%r25+256];
	add.s32 	%r57, %r56, %r55;
	min.s32 	%r58, %r54, %r57;
	st.shared.u32 	[%r14+8192], %r58;
	ld.shared.u32 	%r59, [%r14+8320];
	ld.shared.u32 	%r60, [%r22+8196];
	ld.shared.u32 	%r61, [%r25+384];
	add.s32 	%r62, %r61, %r60;
	min.s32 	%r63, %r59, %r62;
	st.shared.u32 	[%r14+8320], %r63;
	bar.sync 	0;
	ld.shared.u32 	%r64, [%r14];
	ld.shared.u32 	%r65, [%r22+8];
	ld.shared.u32 	%r66, [%r25+512];
	add.s32 	%r67, %r66, %r65;
	min.s32 	%r68, %r64, %r67;
	st.shared.u32 	[%r14], %r68;
	ld.shared.u32 	%r69, [%r14+128];
	ld.shared.u32 	%r70, [%r22+8];
	ld.shared.u32 	%r71, [%r25+640];
	add.s32 	%r72, %r71, %r70;
	min.s32 	%r73, %r69, %r72;
	st.shared.u32 	[%r14+128], %r73;
	ld.shared.u32 	%r74, [%r14+8192];
	ld.shared.u32 	%r75, [%r22+8200];
	ld.shared.u32 	%r76, [%r25+512];
	add.s32 	%r77, %r76, %r75;
	min.s32 	%r78, %r74, %r77;
	st.shared.u32 	[%r14+8192], %r78;
	ld.shared.u32 	%r79, [%r14+8320];
	ld.shared.u32 	%r80, [%r22+8200];
	ld.shared.u32 	%r81, [%r25+640];
	add.s32 	%r82, %r81, %r80;
	min.s32 	%r83, %r79, %r82;
	st.shared.u32 	[%r14+8320], %r83;
	bar.sync 	0;
	ld.shared.u32 	%r84, [%r14];
	ld.shared.u32 	%r85, [%r22+12];
	ld.shared.u32 	%r86, [%r25+768];
	add.s32 	%r87, %r86, %r85;
	min.s32 	%r88, %r84, %r87;
	st.shared.u32 	[%r14], %r88;
	ld.shared.u32 	%r89, [%r14+128];
	ld.shared.u32 	%r90, [%r22+12];
	ld.shared.u32 	%r91, [%r25+896];
	add.s32 	%r92, %r91, %r90;
	min.s32 	%r93, %r89, %r92;
	st.shared.u32 	[%r14+128], %r93;
	ld.shared.u32 	%r94, [%r14+8192];
	ld.shared.u32 	%r95, [%r22+8204];
	ld.shared.u32 	%r96, [%r25+768];
	add.s32 	%r97, %r96, %r95;
	min.s32 	%r98, %r94, %r97;
	st.shared.u32 	[%r14+8192], %r98;
	ld.shared.u32 	%r99, [%r14+8320];
	ld.shared.u32 	%r100, [%r22+8204];
	ld.shared.u32 	%r101, [%r25+896];
	add.s32 	%r102, %r101, %r100;
	min.s32 	%r103, %r99, %r102;
	st.shared.u32 	[%r14+8320], %r103;
	bar.sync 	0;
	ld.shared.u32 	%r104, [%r14];
	ld.shared.u32 	%r105, [%r22+16];
	ld.shared.u32 	%r106, [%r25+1024];
	add.s32 	%r107, %r106, %r105;
	min.s32 	%r108, %r104, %r107;
	st.shared.u32 	[%r14], %r108;
	ld.shared.u32 	%r109, [%r14+128];
	ld.shared.u32 	%r110, [%r22+16];
	ld.shared.u32 	%r111, [%r25+1152];
	add.s32 	%r112, %r111, %r110;
	min.s32 	%r113, %r109, %r112;
	st.shared.u32 	[%r14+128], %r113;
	ld.shared.u32 	%r114, [%r14+8192];
	ld.shared.u32 	%r115, [%r22+8208];
	ld.shared.u32 	%r116, [%r25+1024];
	add.s32 	%r117, %r116, %r115;
	min.s32 	%r118, %r114, %r117;
	st.shared.u32 	[%r14+8192], %r118;
	ld.shared.u32 	%r119, [%r14+8320];
	ld.shared.u32 	%r120, [%r22+8208];
	ld.shared.u32 	%r121, [%r25+1152];
	add.s32 	%r122, %r121, %r120;
	min.s32 	%r123, %r119, %r122;
	st.shared.u32 	[%r14+8320], %r123;
	bar.sync 	0;
	ld.shared.u32 	%r124, [%r14];
	ld.shared.u32 	%r125, [%r22+20];
	ld.shared.u32 	%r126, [%r25+1280];
	add.s32 	%r127, %r126, %r125;
	min.s32 	%r128, %r124, %r127;
	st.shared.u32 	[%r14], %r128;
	ld.shared.u32 	%r129, [%r14+128];
	ld.shared.u32 	%r130, [%r22+20];
	ld.shared.u32 	%r131, [%r25+1408];
	add.s32 	%r132, %r131, %r130;
	min.s32 	%r133, %r129, %r132;
	st.shared.u32 	[%r14+128], %r133;
	ld.shared.u32 	%r134, [%r14+8192];
	ld.shared.u32 	%r135, [%r22+8212];
	ld.shared.u32 	%r136, [%r25+1280];
	add.s32 	%r137, %r136, %r135;
	min.s32 	%r138, %r134, %r137;
	st.shared.u32 	[%r14+8192], %r138;
	ld.shared.u32 	%r139, [%r14+8320];
	ld.shared.u32 	%r140, [%r22+8212];
	ld.shared.u32 	%r141, [%r25+1408];
	add.s32 	%r142, %r141, %r140;
	min.s32 	%r143, %r139, %r142;
	st.shared.u32 	[%r14+8320], %r143;
	bar.sync 	0;
	ld.shared.u32 	%r144, [%r14];
	ld.shared.u32 	%r145, [%r22+24];
	ld.shared.u32 	%r146, [%r25+1536];
	add.s32 	%r147, %r146, %r145;
	min.s32 	%r148, %r144, %r147;
	st.shared.u32 	[%r14], %r148;
	ld.shared.u32 	%r149, [%r14+128];
	ld.shared.u32 	%r150, [%r22+24];
	ld.shared.u32 	%r151, [%r25+1664];
	add.s32 	%r152, %r151, %r150;
	min.s32 	%r153, %r149, %r152;
	st.shared.u32 	[%r14+128], %r153;
	ld.shared.u32 	%r154, [%r14+8192];
	ld.shared.u32 	%r155, [%r22+8216];
	ld.shared.u32 	%r156, [%r25+1536];
	add.s32 	%r157, %r156, %r155;
	min.s32 	%r158, %r154, %r157;
	st.shared.u32 	[%r14+8192], %r158;
	ld.shared.u32 	%r159, [%r14+8320];
	ld.shared.u32 	%r160, [%r22+8216];
	ld.shared.u32 	%r161, [%r25+1664];
	add.s32 	%r162, %r161, %r160;
	min.s32 	%r163, %r159, %r162;
	st.shared.u32 	[%r14+8320], %r163;
	bar.sync 	0;
	ld.shared.u32 	%r164, [%r14];
	ld.shared.u32 	%r165, [%r22+28];
	ld.shared.u32 	%r166, [%r25+1792];
	add.s32 	%r167, %r166, %r165;
	min.s32 	%r168, %r164, %r167;
	st.shared.u32 	[%r14], %r168;
	ld.shared.u32 	%r169, [%r14+128];
	ld.shared.u32 	%r170, [%r22+28];
	ld.shared.u32 	%r171, [%r25+1920];
	add.s32 	%r172, %r171, %r170;
	min.s32 	%r173, %r169, %r172;
	st.shared.u32 	[%r14+128], %r173;
	ld.shared.u32 	%r174, [%r14+8192];
	ld.shared.u32 	%r175, [%r22+8220];
	ld.shared.u32 	%r176, [%r25+1792];
	add.s32 	%r177, %r176, %r175;
	min.s32 	%r178, %r174, %r177;
	st.shared.u32 	[%r14+8192], %r178;
	ld.shared.u32 	%r179, [%r14+8320];
	ld.shared.u32 	%r180, [%r22+8220];
	ld.shared.u32 	%r181, [%r25+1920];
	add.s32 	%r182, %r181, %r180;
	min.s32 	%r183, %r179, %r182;
	st.shared.u32 	[%r14+8320], %r183;
	bar.sync 	0;
	ld.shared.u32 	%r184, [%r14];
	ld.shared.u32 	%r185, [%r22+32];
	ld.shared.u32 	%r186, [%r25+2048];
	add.s32 	%r187, %r186, %r185;
	min.s32 	%r188, %r184, %r187;
	st.shared.u32 	[%r14], %r188;
	ld.shared.u32 	%r189, [%r14+128];
	ld.shared.u32 	%r190, [%r22+32];
	ld.shared.u32 	%r191, [%r25+2176];
	add.s32 	%r192, %r191, %r190;
	min.s32 	%r193, %r189, %r192;
	st.shared.u32 	[%r14+128], %r193;
	ld.shared.u32 	%r194, [%r14+8192];
	ld.shared.u32 	%r195, [%r22+8224];
	ld.shared.u32 	%r196, [%r25+2048];
	add.s32 	%r197, %r196, %r195;
	min.s32 	%r198, %r194, %r197;
	st.shared.u32 	[%r14+8192], %r198;
	ld.shared.u32 	%r199, [%r14+8320];
	ld.shared.u32 	%r200, [%r22+8224];
	ld.shared.u32 	%r201, [%r25+2176];
	add.s32 	%r202, %r201, %r200;
	min.s32 	%r203, %r199, %r202;
	st.shared.u32 	[%r14+8320], %r203;
	bar.sync 	0;
	ld.shared.u32 	%r204, [%r14];
	ld.shared.u32 	%r205, [%r22+36];
	ld.shared.u32 	%r206, [%r25+2304];
	add.s32 	%r207, %r206, %r205;
	min.s32 	%r208, %r204, %r207;
	st.shared.u32 	[%r14], %r208;
	ld.shared.u32 	%r209, [%r14+128];
	ld.shared.u32 	%r210, [%r22+36];
	ld.shared.u32 	%r211, [%r25+2432];
	add.s32 	%r212, %r211, %r210;
	min.s32 	%r213, %r209, %r212;
	st.shared.u32 	[%r14+128], %r213;
	ld.shared.u32 	%r214, [%r14+8192];
	ld.shared.u32 	%r215, [%r22+8228];
	ld.shared.u32 	%r216, [%r25+2304];
	add.s32 	%r217, %r216, %r215;
	min.s32 	%r218, %r214, %r217;
	st.shared.u32 	[%r14+8192], %r218;
	ld.shared.u32 	%r219, [%r14+8320];
	ld.shared.u32 	%r220, [%r22+8228];
	ld.shared.u32 	%r221, [%r25+2432];
	add.s32 	%r222, %r221, %r220;
	min.s32 	%r223, %r219, %r222;
	st.shared.u32 	[%r14+8320], %r223;
	bar.sync 	0;
	ld.shared.u32 	%r224, [%r14];
	ld.shared.u32 	%r225, [%r22+40];
	ld.shared.u32 	%r226, [%r25+2560];
	add.s32 	%r227, %r226, %r225;
	min.s32 	%r228, %r224, %r227;
	st.shared.u32 	[%r14], %r228;
	ld.shared.u32 	%r229, [%r14+128];
	ld.shared.u32 	%r230, [%r22+40];
	ld.shared.u32 	%r231, [%r25+2688];
	add.s32 	%r232, %r231, %r230;
	min.s32 	%r233, %r229, %r232;
	st.shared.u32 	[%r14+128], %r233;
	ld.shared.u32 	%r234, [%r14+8192];
	ld.shared.u32 	%r235, [%r22+8232];
	ld.shared.u32 	%r236, [%r25+2560];
	add.s32 	%r237, %r236, %r235;
	min.s32 	%r238, %r234, %r237;
	st.shared.u32 	[%r14+8192], %r238;
	ld.shared.u32 	%r239, [%r14+8320];
	ld.shared.u32 	%r240, [%r22+8232];
	ld.shared.u32 	%r241, [%r25+2688];
	add.s32 	%r242, %r241, %r240;
	min.s32 	%r243, %r239, %r242;
	st.shared.u32 	[%r14+8320], %r243;
	bar.sync 	0;
	ld.shared.u32 	%r244, [%r14];
	ld.shared.u32 	%r245, [%r22+44];
	ld.shared.u32 	%r246, [%r25+2816];
	add.s32 	%r247, %r246, %r245;
	min.s32 	%r248, %r244, %r247;
	st.shared.u32 	[%r14], %r248;
	ld.shared.u32 	%r249, [%r14+128];
	ld.shared.u32 	%r250, [%r22+44];
	ld.shared.u32 	%r251, [%r25+2944];
	add.s32 	%r252, %r251, %r250;
	min.s32 	%r253, %r249, %r252;
	st.shared.u32 	[%r14+128], %r253;
	ld.shared.u32 	%r254, [%r14+8192];
	ld.shared.u32 	%r255, [%r22+8236];
	ld.shared.u32 	%r256, [%r25+2816];
	add.s32 	%r257, %r256, %r255;
	min.s32 	%r258, %r254, %r257;
	st.shared.u32 	[%r14+8192], %r258;
	ld.shared.u32 	%r259, [%r14+8320];
	ld.shared.u32 	%r260, [%r22+8236];
	ld.shared.u32 	%r261, [%r25+2944];
	add.s32 	%r262, %r261, %r260;
	min.s32 	%r263, %r259, %r262;
	st.shared.u32 	[%r14+8320], %r263;
	bar.sync 	0;
	ld.shared.u32 	%r264, [%r14];
	ld.shared.u32 	%r265, [%r22+48];
	ld.shared.u32 	%r266, [%r25+3072];
	add.s32 	%r267, %r266, %r265;
	min.s32 	%r268, %r264, %r267;
	st.shared.u32 	[%r14], %r268;
	ld.shared.u32 	%r269, [%r14+128];
	ld.shared.u32 	%r270, [%r22+48];
	ld.shared.u32 	%r271, [%r25+3200];
	add.s32 	%r272, %r271, %r270;
	min.s32 	%r273, %r269, %r272;
	st.shared.u32 	[%r14+128], %r273;
	ld.shared.u32 	%r274, [%r14+8192];
	ld.shared.u32 	%r275, [%r22+8240];
	ld.shared.u32 	%r276, [%r25+3072];
	add.s32 	%r277, %r276, %r275;
	min.s32 	%r278, %r274, %r277;
	st.shared.u32 	[%r14+8192], %r278;
	ld.shared.u32 	%r279, [%r14+8320];
	ld.shared.u32 	%r280, [%r22+8240];
	ld.shared.u32 	%r281, [%r25+3200];
	add.s32 	%r282, %r281, %r280;
	min.s32 	%r283, %r279, %r282;
	st.shared.u32 	[%r14+8320], %r283;
	bar.sync 	0;
	ld.shared.u32 	%r284, [%r14];
	ld.shared.u32 	%r285, [%r22+52];
	ld.shared.u32 	%r286, [%r25+3328];
	add.s32 	%r287, %r286, %r285;
	min.s32 	%r288, %r284, %r287;
	st.shared.u32 	[%r14], %r288;
	ld.shared.u32 	%r289, [%r14+128];
	ld.shared.u32 	%r290, [%r22+52];
	ld.shared.u32 	%r291, [%r25+3456];
	add.s32 	%r292, %r291, %r290;
	min.s32 	%r293, %r289, %r292;
	st.shared.u32 	[%r14+128], %r293;
	ld.shared.u32 	%r294, [%r14+8192];
	ld.shared.u32 	%r295, [%r22+8244];
	ld.shared.u32 	%r296, [%r25+3328];
	add.s32 	%r297, %r296, %r295;
	min.s32 	%r298, %r294, %r297;
	st.shared.u32 	[%r14+8192], %r298;
	ld.shared.u32 	%r299, [%r14+8320];
	ld.shared.u32 	%r300, [%r22+8244];
	ld.shared.u32 	%r301, [%r25+3456];
	add.s32 	%r302, %r301, %r300;
	min.s32 	%r303, %r299, %r302;
	st.shared.u32 	[%r14+8320], %r303;
	bar.sync 	0;
	ld.shared.u32 	%r304, [%r14];
	ld.shared.u32 	%r305, [%r22+56];
	ld.shared.u32 	%r306, [%r25+3584];
	add.s32 	%r307, %r306, %r305;
	min.s32 	%r308, %r304, %r307;
	st.shared.u32 	[%r14], %r308;
	ld.shared.u32 	%r309, [%r14+128];
	ld.shared.u32 	%r310, [%r22+56];
	ld.shared.u32 	%r311, [%r25+3712];
	add.s32 	%r312, %r311, %r310;
	min.s32 	%r313, %r309, %r312;
	st.shared.u32 	[%r14+128], %r313;
	ld.shared.u32 	%r314, [%r14+8192];
	ld.shared.u32 	%r315, [%r22+8248];
	ld.shared.u32 	%r316, [%r25+3584];
	add.s32 	%r317, %r316, %r315;
	min.s32 	%r318, %r314, %r317;
	st.shared.u32 	[%r14+8192], %r318;
	ld.shared.u32 	%r319, [%r14+8320];
	ld.shared.u32 	%r320, [%r22+8248];
	ld.shared.u32 	%r321, [%r25+3712];
	add.s32 	%r322, %r321, %r320;
	min.s32 	%r323, %r319, %r322;
	st.shared.u32 	[%r14+8320], %r323;
	bar.sync 	0;
	ld.shared.u32 	%r324, [%r14];
	ld.shared.u32 	%r325, [%r22+60];
	ld.shared.u32 	%r326, [%r25+3840];
	add.s32 	%r327, %r326, %r325;
	min.s32 	%r328, %r324, %r327;
	st.shared.u32 	[%r14], %r328;
	ld.shared.u32 	%r329, [%r14+128];
	ld.shared.u32 	%r330, [%r22+60];
	ld.shared.u32 	%r331, [%r25+3968];
	add.s32 	%r332, %r331, %r330;
	min.s32 	%r333, %r329, %r332;
	st.shared.u32 	[%r14+128], %r333;
	ld.shared.u32 	%r334, [%r14+8192];
	ld.shared.u32 	%r335, [%r22+8252];
	ld.shared.u32 	%r336, [%r25+3840];
	add.s32 	%r337, %r336, %r335;
	min.s32 	%r338, %r334, %r337;
	st.shared.u32 	[%r14+8192], %r338;
	ld.shared.u32 	%r339, [%r14+8320];
	ld.shared.u32 	%r340, [%r22+8252];
	ld.shared.u32 	%r341, [%r25+3968];
	add.s32 	%r342, %r341, %r340;
	min.s32 	%r343, %r339, %r342;
	st.shared.u32 	[%r14+8320], %r343;
	bar.sync 	0;
	ld.shared.u32 	%r344, [%r14];
	ld.shared.u32 	%r345, [%r22+64];
	ld.shared.u32 	%r346, [%r25+4096];
	add.s32 	%r347, %r346, %r345;
	min.s32 	%r348, %r344, %r347;
	st.shared.u32 	[%r14], %r348;
	ld.shared.u32 	%r349, [%r14+128];
	ld.shared.u32 	%r350, [%r22+64];
	ld.shared.u32 	%r351, [%r25+4224];
	add.s32 	%r352, %r351, %r350;
	min.s32 	%r353, %r349, %r352;
	st.shared.u32 	[%r14+128], %r353;
	ld.shared.u32 	%r354, [%r14+8192];
	ld.shared.u32 	%r355, [%r22+8256];
	ld.shared.u32 	%r356, [%r25+4096];
	add.s32 	%r357, %r356, %r355;
	min.s32 	%r358, %r354, %r357;
	st.shared.u32 	[%r14+8192], %r358;
	ld.shared.u32 	%r359, [%r14+8320];
	ld.shared.u32 	%r360, [%r22+8256];
	ld.shared.u32 	%r361, [%r25+4224];
	add.s32 	%r362, %r361, %r360;
	min.s32 	%r363, %r359, %r362;
	st.shared.u32 	[%r14+8320], %r363;
	bar.sync 	0;
	ld.shared.u32 	%r364, [%r14];
	ld.shared.u32 	%r365, [%r22+68];
	ld.shared.u32 	%r366, [%r25+4352];
	add.s32 	%r367, %r366, %r365;
	min.s32 	%r368, %r364, %r367;
	st.shared.u32 	[%r14], %r368;
	ld.shared.u32 	%r369, [%r14+128];
	ld.shared.u32 	%r370, [%r22+68];
	ld.shared.u32 	%r371, [%r25+4480];
	add.s32 	%r372, %r371, %r370;
	min.s32 	%r373, %r369, %r372;
	st.shared.u32 	[%r14+128], %r373;
	ld.shared.u32 	%r374, [%r14+8192];
	ld.shared.u32 	%r375, [%r22+8260];
	ld.shared.u32 	%r376, [%r25+4352];
	add.s32 	%r377, %r376, %r375;
	min.s32 	%r378, %r374, %r377;
	st.shared.u32 	[%r14+8192], %r378;
	ld.shared.u32 	%r379, [%r14+8320];
	ld.shared.u32 	%r380, [%r22+8260];
	ld.shared.u32 	%r381, [%r25+4480];
	add.s32 	%r382, %r381, %r380;
	min.s32 	%r383, %r379, %r382;
	st.shared.u32 	[%r14+8320], %r383;
	bar.sync 	0;
	ld.shared.u32 	%r384, [%r14];
	ld.shared.u32 	%r385, [%r22+72];
	ld.shared.u32 	%r386, [%r25+4608];
	add.s32 	%r387, %r386, %r385;
	min.s32 	%r388, %r384, %r387;
	st.shared.u32 	[%r14], %r388;
	ld.shared.u32 	%r389, [%r14+128];
	ld.shared.u32 	%r390, [%r22+72];
	ld.shared.u32 	%r391, [%r25+4736];
	add.s32 	%r392, %r391, %r390;
	min.s32 	%r393, %r389, %r392;
	st.shared.u32 	[%r14+128], %r393;
	ld.shared.u32 	%r394, [%r14+8192];
	ld.shared.u32 	%r395, [%r22+8264];
	ld.shared.u32 	%r396, [%r25+4608];
	add.s32 	%r397, %r396, %r395;
	min.s32 	%r398, %r394, %r397;
	st.shared.u32 	[%r14+8192], %r398;
	ld.shared.u32 	%r399, [%r14+8320];
	ld.shared.u32 	%r400, [%r22+8264];
	ld.shared.u32 	%r401, [%r25+4736];
	add.s32 	%r402, %r401, %r400;
	min.s32 	%r403, %r399, %r402;
	st.shared.u32 	[%r14+8320], %r403;
	bar.sync 	0;
	ld.shared.u32 	%r404, [%r14];
	ld.shared.u32 	%r405, [%r22+76];
	ld.shared.u32 	%r406, [%r25+4864];
	add.s32 	%r407, %r406, %r405;
	min.s32 	%r408, %r404, %r407;
	st.shared.u32 	[%r14], %r408;
	ld.shared.u32 	%r409, [%r14+128];
	ld.shared.u32 	%r410, [%r22+76];
	ld.shared.u32 	%r411, [%r25+4992];
	add.s32 	%r412, %r411, %r410;
	min.s32 	%r413, %r409, %r412;
	st.shared.u32 	[%r14+128], %r413;
	ld.shared.u32 	%r414, [%r14+8192];
	ld.shared.u32 	%r415, [%r22+8268];
	ld.shared.u32 	%r416, [%r25+4864];
	add.s32 	%r417, %r416, %r415;
	min.s32 	%r418, %r414, %r417;
	st.shared.u32 	[%r14+8192], %r418;
	ld.shared.u32 	%r419, [%r14+8320];
	ld.shared.u32 	%r420, [%r22+8268];
	ld.shared.u32 	%r421, [%r25+4992];
	add.s32 	%r422, %r421, %r420;
	min.s32 	%r423, %r419, %r422;
	st.shared.u32 	[%r14+8320], %r423;
	bar.sync 	0;
	ld.shared.u32 	%r424, [%r14];
	ld.shared.u32 	%r425, [%r22+80];
	ld.shared.u32 	%r426, [%r25+5120];
	add.s32 	%r427, %r426, %r425;
	min.s32 	%r428, %r424, %r427;
	st.shared.u32 	[%r14], %r428;
	ld.shared.u32 	%r429, [%r14+128];
	ld.shared.u32 	%r430, [%r22+80];
	ld.shared.u32 	%r431, [%r25+5248];
	add.s32 	%r432, %r431, %r430;
	min.s32 	%r433, %r429, %r432;
	st.shared.u32 	[%r14+128], %r433;
	ld.shared.u32 	%r434, [%r14+8192];
	ld.shared.u32 	%r435, [%r22+8272];
	ld.shared.u32 	%r436, [%r25+5120];
	add.s32 	%r437, %r436, %r435;
	min.s32 	%r438, %r434, %r437;
	st.shared.u32 	[%r14+8192], %r438;
	ld.shared.u32 	%r439, [%r14+8320];
	ld.shared.u32 	%r440, [%r22+8272];
	ld.shared.u32 	%r441, [%r25+5248];
	add.s32 	%r442, %r441, %r440;
	min.s32 	%r443, %r439, %r442;
	st.shared.u32 	[%r14+8320], %r443;
	bar.sync 	0;
	ld.shared.u32 	%r444, [%r14];
	ld.shared.u32 	%r445, [%r22+84];
	ld.shared.u32 	%r446, [%r25+5376];
	add.s32 	%r447, %r446, %r445;
	min.s32 	%r448, %r444, %r447;
	st.shared.u32 	[%r14], %r448;
	ld.shared.u32 	%r449, [%r14+128];
	ld.shared.u32 	%r450, [%r22+84];
	ld.shared.u32 	%r451, [%r25+5504];
	add.s32 	%r452, %r451, %r450;
	min.s32 	%r453, %r449, %r452;
	st.shared.u32 	[%r14+128], %r453;
	ld.shared.u32 	%r454, [%r14+8192];
	ld.shared.u32 	%r455, [%r22+8276];
	ld.shared.u32 	%r456, [%r25+5376];
	add.s32 	%r457, %r456, %r455;
	min.s32 	%r458, %r454, %r457;
	st.shared.u32 	[%r14+8192], %r458;
	ld.shared.u32 	%r459, [%r14+8320];
	ld.shared.u32 	%r460, [%r22+8276];
	ld.shared.u32 	%r461, [%r25+5504];
	add.s32 	%r462, %r461, %r460;
	min.s32 	%r463, %r459, %r462;
	st.shared.u32 	[%r14+8320], %r463;
	bar.sync 	0;
	ld.shared.u32 	%r464, [%r14];
	ld.shared.u32 	%r465, [%r22+88];
	ld.shared.u32 	%r466, [%r25+5632];
	add.s32 	%r467, %r466, %r465;
	min.s32 	%r468, %r464, %r467;
	st.shared.u32 	[%r14], %r468;
	ld.shared.u32 	%r469, [%r14+128];
	ld.shared.u32 	%r470, [%r22+88];
	ld.shared.u32 	%r471, [%r25+5760];
	add.s32 	%r472, %r471, %r470;
	min.s32 	%r473, %r469, %r472;
	st.shared.u32 	[%r14+128], %r473;
	ld.shared.u32 	%r474, [%r14+8192];
	ld.shared.u32 	%r475, [%r22+8280];
	ld.shared.u32 	%r476, [%r25+5632];
	add.s32 	%r477, %r476, %r475;
	min.s32 	%r478, %r474, %r477;
	st.shared.u32 	[%r14+8192], %r478;
	ld.shared.u32 	%r479, [%r14+8320];
	ld.shared.u32 	%r480, [%r22+8280];
	ld.shared.u32 	%r481, [%r25+5760];
	add.s32 	%r482, %r481, %r480;
	min.s32 	%r483, %r479, %r482;
	st.shared.u32 	[%r14+8320], %r483;
	bar.sync 	0;
	ld.shared.u32 	%r484, [%r14];
	ld.shared.u32 	%r485, [%r22+92];
	ld.shared.u32 	%r486, [%r25+5888];
	add.s32 	%r487, %r486, %r485;
	min.s32 	%r488, %r484, %r487;
	st.shared.u32 	[%r14], %r488;
	ld.shared.u32 	%r489, [%r14+128];
	ld.shared.u32 	%r490, [%r22+92];
	ld.shared.u32 	%r491, [%r25+6016];
	add.s32 	%r492, %r491, %r490;
	min.s32 	%r493, %r489, %r492;
	st.shared.u32 	[%r14+128], %r493;
	ld.shared.u32 	%r494, [%r14+8192];
	ld.shared.u32 	%r495, [%r22+8284];
	ld.shared.u32 	%r496, [%r25+5888];
	add.s32 	%r497, %r496, %r495;
	min.s32 	%r498, %r494, %r497;
	st.shared.u32 	[%r14+8192], %r498;
	ld.shared.u32 	%r499, [%r14+8320];
	ld.shared.u32 	%r500, [%r22+8284];
	ld.shared.u32 	%r501, [%r25+6016];
	add.s32 	%r502, %r501, %r500;
	min.s32 	%r503, %r499, %r502;
	st.shared.u32 	[%r14+8320], %r503;
	bar.sync 	0;
	ld.shared.u32 	%r504, [%r14];
	ld.shared.u32 	%r505, [%r22+96];
	ld.shared.u32 	%r506, [%r25+6144];
	add.s32 	%r507, %r506, %r505;
	min.s32 	%r508, %r504, %r507;
	st.shared.u32 	[%r14], %r508;
	ld.shared.u32 	%r509, [%r14+128];
	ld.shared.u32 	%r510, [%r22+96];
	ld.shared.u32 	%r511, [%r25+6272];
	add.s32 	%r512, %r511, %r510;
	min.s32 	%r513, %r509, %r512;
	st.shared.u32 	[%r14+128], %r513;
	ld.shared.u32 	%r514, [%r14+8192];
	ld.shared.u32 	%r515, [%r22+8288];
	ld.shared.u32 	%r516, [%r25+6144];
	add.s32 	%r517, %r516, %r515;
	min.s32 	%r518, %r514, %r517;
	st.shared.u32 	[%r14+8192], %r518;
	ld.shared.u32 	%r519, [%r14+8320];
	ld.shared.u32 	%r520, [%r22+8288];
	ld.shared.u32 	%r521, [%r25+6272];
	add.s32 	%r522, %r521, %r520;
	min.s32 	%r523, %r519, %r522;
	st.shared.u32 	[%r14+8320], %r523;
	bar.sync 	0;
	ld.shared.u32 	%r524, [%r14];
	ld.shared.u32 	%r525, [%r22+100];
	ld.shared.u32 	%r526, [%r25+6400];
	add.s32 	%r527, %r526, %r525;
	min.s32 	%r528, %r524, %r527;
	st.shared.u32 	[%r14], %r528;
	ld.shared.u32 	%r529, [%r14+128];
	ld.shared.u32 	%r530, [%r22+100];
	ld.shared.u32 	%r531, [%r25+6528];
	add.s32 	%r532, %r531, %r530;
	min.s32 	%r533, %r529, %r532;
	st.shared.u32 	[%r14+128], %r533;
	ld.shared.u32 	%r534, [%r14+8192];
	ld.shared.u32 	%r535, [%r22+8292];
	ld.shared.u32 	%r536, [%r25+6400];
	add.s32 	%r537, %r536, %r535;
	min.s32 	%r538, %r534, %r537;
	st.shared.u32 	[%r14+8192], %r538;
	ld.shared.u32 	%r539, [%r14+8320];
	ld.shared.u32 	%r540, [%r22+8292];
	ld.shared.u32 	%r541, [%r25+6528];
	add.s32 	%r542, %r541, %r540;
	min.s32 	%r543, %r539, %r542;
	st.shared.u32 	[%r14+8320], %r543;
	bar.sync 	0;
	ld.shared.u32 	%r544, [%r14];
	ld.shared.u32 	%r545, [%r22+104];
	ld.shared.u32 	%r546, [%r25+6656];
	add.s32 	%r547, %r546, %r545;
	min.s32 	%r548, %r544, %r547;
	st.shared.u32 	[%r14], %r548;
	ld.shared.u32 	%r549, [%r14+128];
	ld.shared.u32 	%r550, [%r22+104];
	ld.shared.u32 	%r551, [%r25+6784];
	add.s32 	%r552, %r551, %r550;
	min.s32 	%r553, %r549, %r552;
	st.shared.u32 	[%r14+128], %r553;
	ld.shared.u32 	%r554, [%r14+8192];
	ld.shared.u32 	%r555, [%r22+8296];
	ld.shared.u32 	%r556, [%r25+6656];
	add.s32 	%r557, %r556, %r555;
	min.s32 	%r558, %r554, %r557;
	st.shared.u32 	[%r14+8192], %r558;
	ld.shared.u32 	%r559, [%r14+8320];
	ld.shared.u32 	%r560, [%r22+8296];
	ld.shared.u32 	%r561, [%r25+6784];
	add.s32 	%r562, %r561, %r560;
	min.s32 	%r563, %r559, %r562;
	st.shared.u32 	[%r14+8320], %r563;
	bar.sync 	0;
	ld.shared.u32 	%r564, [%r14];
	ld.shared.u32 	%r565, [%r22+108];
	ld.shared.u32 	%r566, [%r25+6912];
	add.s32 	%r567, %r566, %r565;
	min.s32 	%r568, %r564, %r567;
	st.shared.u32 	[%r14], %r568;
	ld.shared.u32 	%r569, [%r14+128];
	ld.shared.u32 	%r570, [%r22+108];
	ld.shared.u32 	%r571, [%r25+7040];
	add.s32 	%r572, %r571, %r570;
	min.s32 	%r573, %r569, %r572;
	st.shared.u32 	[%r14+128], %r573;
	ld.shared.u32 	%r574, [%r14+8192];
	ld.shared.u32 	%r575, [%r22+8300];
	ld.shared.u32 	%r576, [%r25+6912];
	add.s32 	%r577, %r576, %r575;
	min.s32 	%r578, %r574, %r577;
	st.shared.u32 	[%r14+8192], %r578;
	ld.shared.u32 	%r579, [%r14+8320];
	ld.shared.u32 	%r580, [%r22+8300];
	ld.shared.u32 	%r581, [%r25+7040];
	add.s32 	%r582, %r581, %r580;
	min.s32 	%r583, %r579, %r582;
	st.shared.u32 	[%r14+8320], %r583;
	bar.sync 	0;
	ld.shared.u32 	%r584, [%r14];
	ld.shared.u32 	%r585, [%r22+112];
	ld.shared.u32 	%r586, [%r25+7168];
	add.s32 	%r587, %r586, %r585;
	min.s32 	%r588, %r584, %r587;
	st.shared.u32 	[%r14], %r588;
	ld.shared.u32 	%r589, [%r14+128];
	ld.shared.u32 	%r590, [%r22+112];
	ld.shared.u32 	%r591, [%r25+7296];
	add.s32 	%r592, %r591, %r590;
	min.s32 	%r593, %r589, %r592;
	st.shared.u32 	[%r14+128], %r593;
	ld.shared.u32 	%r594, [%r14+8192];
	ld.shared.u32 	%r595, [%r22+8304];
	ld.shared.u32 	%r596, [%r25+7168];
	add.s32 	%r597, %r596, %r595;
	min.s32 	%r598, %r594, %r597;
	st.shared.u32 	[%r14+8192], %r598;
	ld.shared.u32 	%r599, [%r14+8320];
	ld.shared.u32 	%r600, [%r22+8304];
	ld.shared.u32 	%r601, [%r25+7296];
	add.s32 	%r602, %r601, %r600;
	min.s32 	%r603, %r599, %r602;
	st.shared.u32 	[%r14+8320], %r603;
	bar.sync 	0;
	ld.shared.u32 	%r604, [%r14];
	ld.shared.u32 	%r605, [%r22+116];
	ld.shared.u32 	%r606, [%r25+7424];
	add.s32 	%r607, %r606, %r605;
	min.s32 	%r608, %r604, %r607;
	st.shared.u32 	[%r14], %r608;
	ld.shared.u32 	%r609, [%r14+128];
	ld.shared.u32 	%r610, [%r22+116];
	ld.shared.u32 	%r611, [%r25+7552];
	add.s32 	%r612, %r611, %r610;
	min.s32 	%r613, %r609, %r612;
	st.shared.u32 	[%r14+128], %r613;
	ld.shared.u32 	%r614, [%r14+8192];
	ld.shared.u32 	%r615, [%r22+8308];
	ld.shared.u32 	%r616, [%r25+7424];
	add.s32 	%r617, %r616, %r615;
	min.s32 	%r618, %r614, %r617;
	st.shared.u32 	[%r14+8192], %r618;
	ld.shared.u32 	%r619, [%r14+8320];
	ld.shared.u32 	%r620, [%r22+8308];
	ld.shared.u32 	%r621, [%r25+7552];
	add.s32 	%r622, %r621, %r620;
	min.s32 	%r623, %r619, %r622;
	st.shared.u32 	[%r14+8320], %r623;
	bar.sync 	0;
	ld.shared.u32 	%r624, [%r14];
	ld.shared.u32 	%r625, [%r22+120];
	ld.shared.u32 	%r626, [%r25+7680];
	add.s32 	%r627, %r626, %r625;
	min.s32 	%r628, %r624, %r627;
	st.shared.u32 	[%r14], %r628;
	ld.shared.u32 	%r629, [%r14+128];
	ld.shared.u32 	%r630, [%r22+120];
	ld.shared.u32 	%r631, [%r25+7808];
	add.s32 	%r632, %r631, %r630;
	min.s32 	%r633, %r629, %r632;
	st.shared.u32 	[%r14+128], %r633;
	ld.shared.u32 	%r634, [%r14+8192];
	ld.shared.u32 	%r635, [%r22+8312];
	ld.shared.u32 	%r636, [%r25+7680];
	add.s32 	%r637, %r636, %r635;
	min.s32 	%r638, %r634, %r637;
	st.shared.u32 	[%r14+8192], %r638;
	ld.shared.u32 	%r639, [%r14+8320];
	ld.shared.u32 	%r640, [%r22+8312];
	ld.shared.u32 	%r641, [%r25+7808];
	add.s32 	%r642, %r641, %r640;
	min.s32 	%r643, %r639, %r642;
	st.shared.u32 	[%r14+8320], %r643;
	bar.sync 	0;
	ld.shared.u32 	%r644, [%r14];
	ld.shared.u32 	%r645, [%r22+124];
	ld.shared.u32 	%r646, [%r25+7936];
	add.s32 	%r647, %r646, %r645;
	min.s32 	%r648, %r644, %r647;
	st.shared.u32 	[%r14], %r648;
	ld.shared.u32 	%r649, [%r14+128];
	ld.shared.u32 	%r650, [%r22+124];
	ld.shared.u32 	%r651, [%r25+8064];
	add.s32 	%r652, %r651, %r650;
	min.s32 	%r653, %r649, %r652;
	st.shared.u32 	[%r14+128], %r653;
	ld.shared.u32 	%r654, [%r14+8192];
	ld.shared.u32 	%r655, [%r22+8316];
	ld.shared.u32 	%r656, [%r25+7936];
	add.s32 	%r657, %r656, %r655;
	min.s32 	%r658, %r654, %r657;
	st.shared.u32 	[%r14+8192], %r658;
	ld.shared.u32 	%r659, [%r14+8320];
	ld.shared.u32 	%r660, [%r22+8316];
	ld.shared.u32 	%r661, [%r25+8064];
	add.s32 	%r662, %r661, %r660;
	min.s32 	%r663, %r659, %r662;
	st.shared.u32 	[%r14+8320], %r663;
	bar.sync 	0;
	ld.shared.u32 	%r664, [%r14];
	ld.shared.u32 	%r665, [%r22+128];
	ld.shared.u32 	%r666, [%r25+8192];
	add.s32 	%r667, %r666, %r665;
	min.s32 	%r668, %r664, %r667;
	st.shared.u32 	[%r14], %r668;
	ld.shared.u32 	%r669, [%r14+128];
	ld.shared.u32 	%r670, [%r22+128];
	ld.shared.u32 	%r671, [%r25+8320];
	add.s32 	%r672, %r671, %r670;
	min.s32 	%r673, %r669, %r672;
	st.shared.u32 	[%r14+128], %r673;
	ld.shared.u32 	%r674, [%r14+8192];
	ld.shared.u32 	%r675, [%r22+8320];
	ld.shared.u32 	%r676, [%r25+8192];
	add.s32 	%r677, %r676, %r675;
	min.s32 	%r678, %r674, %r677;
	st.shared.u32 	[%r14+8192], %r678;
	ld.shared.u32 	%r679, [%r14+8320];
	ld.shared.u32 	%r680, [%r22+8320];
	ld.shared.u32 	%r681, [%r25+8320];
	add.s32 	%r682, %r681, %r680;
	min.s32 	%r683, %r679, %r682;
	st.shared.u32 	[%r14+8320], %r683;
	bar.sync 	0;
	ld.shared.u32 	%r684, [%r14];
	ld.shared.u32 	%r685, [%r22+132];
	ld.shared.u32 	%r686, [%r25+8448];
	add.s32 	%r687, %r686, %r685;
	min.s32 	%r688, %r684, %r687;
	st.shared.u32 	[%r14], %r688;
	ld.shared.u32 	%r689, [%r14+128];
	ld.shared.u32 	%r690, [%r22+132];
	ld.shared.u32 	%r691, [%r25+8576];
	add.s32 	%r692, %r691, %r690;
	min.s32 	%r693, %r689, %r692;
	st.shared.u32 	[%r14+128], %r693;
	ld.shared.u32 	%r694, [%r14+8192];
	ld.shared.u32 	%r695, [%r22+8324];
	ld.shared.u32 	%r696, [%r25+8448];
	add.s32 	%r697, %r696, %r695;
	min.s32 	%r698, %r694, %r697;
	st.shared.u32 	[%r14+8192], %r698;
	ld.shared.u32 	%r699, [%r14+8320];
	ld.shared.u32 	%r700, [%r22+8324];
	ld.shared.u32 	%r701, [%r25+8576];
	add.s32 	%r702, %r701, %r700;
	min.s32 	%r703, %r699, %r702;
	st.shared.u32 	[%r14+8320], %r703;
	bar.sync 	0;
	ld.shared.u32 	%r704, [%r14];
	ld.shared.u32 	%r705, [%r22+136];
	ld.shared.u32 	%r706, [%r25+8704];
	add.s32 	%r707, %r706, %r705;
	min.s32 	%r708, %r704, %r707;
	st.shared.u32 	[%r14], %r708;
	ld.shared.u32 	%r709, [%r14+128];
	ld.shared.u32 	%r710, [%r22+136];
	ld.shared.u32 	%r711, [%r25+8832];
	add.s32 	%r712, %r711, %r710;
	min.s32 	%r713, %r709, %r712;
	st.shared.u32 	[%r14+128], %r713;
	ld.shared.u32 	%r714, [%r14+8192];
	ld.shared.u32 	%r715, [%r22+8328];
	ld.shared.u32 	%r716, [%r25+8704];
	add.s32 	%r717, %r716, %r715;
	min.s32 	%r718, %r714, %r717;
	st.shared.u32 	[%r14+8192], %r718;
	ld.shared.u32 	%r719, [%r14+8320];
	ld.shared.u32 	%r720, [%r22+8328];
	ld.shared.u32 	%r721, [%r25+8832];
	add.s32 	%r722, %r721, %r720;
	min.s32 	%r723, %r719, %r722;
	st.shared.u32 	[%r14+8320], %r723;
	bar.sync 	0;
	ld.shared.u32 	%r724, [%r14];
	ld.shared.u32 	%r725, [%r22+140];
	ld.shared.u32 	%r726, [%r25+8960];
	add.s32 	%r727, %r726, %r725;
	min.s32 	%r728, %r724, %r727;
	st.shared.u32 	[%r14], %r728;
	ld.shared.u32 	%r729, [%r14+128];
	ld.shared.u32 	%r730, [%r22+140];
	ld.shared.u32 	%r731, [%r25+9088];
	add.s32 	%r732, %r731, %r730;
	min.s32 	%r733, %r729, %r732;
	st.shared.u32 	[%r14+128], %r733;
	ld.shared.u32 	%r734, [%r14+8192];
	ld.shared.u32 	%r735, [%r22+8332];
	ld.shared.u32 	%r736, [%r25+8960];
	add.s32 	%r737, %r736, %r735;
	min.s32 	%r738, %r734, %r737;
	st.shared.u32 	[%r14+8192], %r738;
	ld.shared.u32 	%r739, [%r14+8320];
	ld.shared.u32 	%r740, [%r22+8332];
	ld.shared.u32 	%r741, [%r25+9088];
	add.s32 	%r742, %r741, %r740;
	min.s32 	%r743, %r739, %r742;
	st.shared.u32 	[%r14+8320], %r743;
	bar.sync 	0;
	ld.shared.u32 	%r744, [%r14];
	ld.shared.u32 	%r745, [%r22+144];
	ld.shared.u32 	%r746, [%r25+9216];
	add.s32 	%r747, %r746, %r745;
	min.s32 	%r748, %r744, %r747;
	st.shared.u32 	[%r14], %r748;
	ld.shared.u32 	%r749, [%r14+128];
	ld.shared.u32 	%r750, [%r22+144];
	ld.shared.u32 	%r751, [%r25+9344];
	add.s32 	%r752, %r751, %r750;
	min.s32 	%r753, %r749, %r752;
	st.shared.u32 	[%r14+128], %r753;
	ld.shared.u32 	%r754, [%r14+8192];
	ld.shared.u32 	%r755, [%r22+8336];
	ld.shared.u32 	%r756, [%r25+9216];
	add.s32 	%r757, %r756, %r755;
	min.s32 	%r758, %r754, %r757;
	st.shared.u32 	[%r14+8192], %r758;
	ld.shared.u32 	%r759, [%r14+8320];
	ld.shared.u32 	%r760, [%r22+8336];
	ld.shared.u32 	%r761, [%r25+9344];
	add.s32 	%r762, %r761, %r760;
	min.s32 	%r763, %r759, %r762;
	st.shared.u32 	[%r14+8320], %r763;
	bar.sync 	0;
	ld.shared.u32 	%r764, [%r14];
	ld.shared.u32 	%r765, [%r22+148];
	ld.shared.u32 	%r766, [%r25+9472];
	add.s32 	%r767, %r766, %r765;
	min.s32 	%r768, %r764, %r767;
	st.shared.u32 	[%r14], %r768;
	ld.shared.u32 	%r769, [%r14+128];
	ld.shared.u32 	%r770, [%r22+148];
	ld.shared.u32 	%r771, [%r25+9600];
	add.s32 	%r772, %r771, %r770;
	min.s32 	%r773, %r769, %r772;
	st.shared.u32 	[%r14+128], %r773;
	ld.shared.u32 	%r774, [%r14+8192];
	ld.shared.u32 	%r775, [%r22+8340];
	ld.shared.u32 	%r776, [%r25+9472];
	add.s32 	%r777, %r776, %r775;
	min.s32 	%r778, %r774, %r777;
	st.shared.u32 	[%r14+8192], %r778;
	ld.shared.u32 	%r779, [%r14+8320];
	ld.shared.u32 	%r780, [%r22+8340];
	ld.shared.u32 	%r781, [%r25+9600];
	add.s32 	%r782, %r781, %r780;
	min.s32 	%r783, %r779, %r782;
	st.shared.u32 	[%r14+8320], %r783;
	bar.sync 	0;
	ld.shared.u32 	%r784, [%r14];
	ld.shared.u32 	%r785, [%r22+152];
	ld.shared.u32 	%r786, [%r25+9728];
	add.s32 	%r787, %r786, %r785;
	min.s32 	%r788, %r784, %r787;
	st.shared.u32 	[%r14], %r788;
	ld.shared.u32 	%r789, [%r14+128];
	ld.shared.u32 	%r790, [%r22+152];
	ld.shared.u32 	%r791, [%r25+9856];
	add.s32 	%r792, %r791, %r790;
	min.s32 	%r793, %r789, %r792;
	st.shared.u32 	[%r14+128], %r793;
	ld.shared.u32 	%r794, [%r14+8192];
	ld.shared.u32 	%r795, [%r22+8344];
	ld.shared.u32 	%r796, [%r25+9728];
	add.s32 	%r797, %r796, %r795;
	min.s32 	%r798, %r794, %r797;
	st.shared.u32 	[%r14+8192], %r798;
	ld.shared.u32 	%r799, [%r14+8320];
	ld.shared.u32 	%r800, [%r22+8344];
	ld.shared.u32 	%r801, [%r25+9856];
	add.s32 	%r802, %r801, %r800;
	min.s32 	%r803, %r799, %r802;
	st.shared.u32 	[%r14+8320], %r803;
	bar.sync 	0;
	ld.shared.u32 	%r804, [%r14];
	ld.shared.u32 	%r805, [%r22+156];
	ld.shared.u32 	%r806, [%r25+9984];
	add.s32 	%r807, %r806, %r805;
	min.s32 	%r808, %r804, %r807;
	st.shared.u32 	[%r14], %r808;
	ld.shared.u32 	%r809, [%r14+128];
	ld.shared.u32 	%r810, [%r22+156];
	ld.shared.u32 	%r811, [%r25+10112];
	add.s32 	%r812, %r811, %r810;
	min.s32 	%r813, %r809, %r812;
	st.shared.u32 	[%r14+128], %r813;
	ld.shared.u32 	%r814, [%r14+8192];
	ld.shared.u32 	%r815, [%r22+8348];
	ld.shared.u32 	%r816, [%r25+9984];
	add.s32 	%r817, %r816, %r815;
	min.s32 	%r818, %r814, %r817;
	st.shared.u32 	[%r14+8192], %r818;
	ld.shared.u32 	%r819, [%r14+8320];
	ld.shared.u32 	%r820, [%r22+8348];
	ld.shared.u32 	%r821, [%r25+10112];
	add.s32 	%r822, %r821, %r820;
	min.s32 	%r823, %r819, %r822;
	st.shared.u32 	[%r14+8320], %r823;
	bar.sync 	0;
	ld.shared.u32 	%r824, [%r14];
	ld.shared.u32 	%r825, [%r22+160];
	ld.shared.u32 	%r826, [%r25+10240];
	add.s32 	%r827, %r826, %r825;
	min.s32 	%r828, %r824, %r827;
	st.shared.u32 	[%r14], %r828;
	ld.shared.u32 	%r829, [%r14+128];
	ld.shared.u32 	%r830, [%r22+160];
	ld.shared.u32 	%r831, [%r25+10368];
	add.s32 	%r832, %r831, %r830;
	min.s32 	%r833, %r829, %r832;
	st.shared.u32 	[%r14+128], %r833;
	ld.shared.u32 	%r834, [%r14+8192];
	ld.shared.u32 	%r835, [%r22+8352];
	ld.shared.u32 	%r836, [%r25+10240];
	add.s32 	%r837, %r836, %r835;
	min.s32 	%r838, %r834, %r837;
	st.shared.u32 	[%r14+8192], %r838;
	ld.shared.u32 	%r839, [%r14+8320];
	ld.shared.u32 	%r840, [%r22+8352];
	ld.shared.u32 	%r841, [%r25+10368];
	add.s32 	%r842, %r841, %r840;
	min.s32 	%r843, %r839, %r842;
	st.shared.u32 	[%r14+8320], %r843;
	bar.sync 	0;
	ld.shared.u32 	%r844, [%r14];
	ld.shared.u32 	%r845, [%r22+164];
	ld.shared.u32 	%r846, [%r25+10496];
	add.s32 	%r847, %r846, %r845;
	min.s32 	%r848, %r844, %r847;
	st.shared.u32 	[%r14], %r848;
	ld.shared.u32 	%r849, [%r14+128];
	ld.shared.u32 	%r850, [%r22+164];
	ld.shared.u32 	%r851, [%r25+10624];
	add.s32 	%r852, %r851, %r850;
	min.s32 	%r853, %r849, %r852;
	st.shared.u32 	[%r14+128], %r853;
	ld.shared.u32 	%r854, [%r14+8192];
	ld.shared.u32 	%r855, [%r22+8356];
	ld.shared.u32 	%r856, [%r25+10496];
	add.s32 	%r857, %r856, %r855;
	min.s32 	%r858, %r854, %r857;
	st.shared.u32 	[%r14+8192], %r858;
	ld.shared.u32 	%r859, [%r14+8320];
	ld.shared.u32 	%r860, [%r22+8356];
	ld.shared.u32 	%r861, [%r25+10624];
	add.s32 	%r862, %r861, %r860;
	min.s32 	%r863, %r859, %r862;
	st.shared.u32 	[%r14+8320], %r863;
	bar.sync 	0;
	ld.shared.u32 	%r864, [%r14];
	ld.shared.u32 	%r865, [%r22+168];
	ld.shared.u32 	%r866, [%r25+10752];
	add.s32 	%r867, %r866, %r865;
	min.s32 	%r868, %r864, %r867;
	st.shared.u32 	[%r14], %r868;
	ld.shared.u32 	%r869, [%r14+128];
	ld.shared.u32 	%r870, [%r22+168];
	ld.shared.u32 	%r871, [%r25+10880];
	add.s32 	%r872, %r871, %r870;
	min.s32 	%r873, %r869, %r872;
	st.shared.u32 	[%r14+128], %r873;
	ld.shared.u32 	%r874, [%r14+8192];
	ld.shared.u32 	%r875, [%r22+8360];
	ld.shared.u32 	%r876, [%r25+10752];
	add.s32 	%r877, %r876, %r875;
	min.s32 	%r878, %r874, %r877;
	st.shared.u32 	[%r14+8192], %r878;
	ld.shared.u32 	%r879, [%r14+8320];
	ld.shared.u32 	%r880, [%r22+8360];
	ld.shared.u32 	%r881, [%r25+10880];
	add.s32 	%r882, %r881, %r880;
	min.s32 	%r883, %r879, %r882;
	st.shared.u32 	[%r14+8320], %r883;
	bar.sync 	0;
	ld.shared.u32 	%r884, [%r14];
	ld.shared.u32 	%r885, [%r22+172];
	ld.shared.u32 	%r886, [%r25+11008];
	add.s32 	%r887, %r886, %r885;
	min.s32 	%r888, %r884, %r887;
	st.shared.u32 	[%r14], %r888;
	ld.shared.u32 	%r889, [%r14+128];
	ld.shared.u32 	%r890, [%r22+172];
	ld.shared.u32 	%r891, [%r25+11136];
	add.s32 	%r892, %r891, %r890;
	min.s32 	%r893, %r889, %r892;
	st.shared.u32 	[%r14+128], %r893;
	ld.shared.u32 	%r894, [%r14+8192];
	ld.shared.u32 	%r895, [%r22+8364];
	ld.shared.u32 	%r896, [%r25+11008];
	add.s32 	%r897, %r896, %r895;
	min.s32 	%r898, %r894, %r897;
	st.shared.u32 	[%r14+8192], %r898;
	ld.shared.u32 	%r899, [%r14+8320];
	ld.shared.u32 	%r900, [%r22+8364];
	ld.shared.u32 	%r901, [%r25+11136];
	add.s32 	%r902, %r901, %r900;
	min.s32 	%r903, %r899, %r902;
	st.shared.u32 	[%r14+8320], %r903;
	bar.sync 	0;
	ld.shared.u32 	%r904, [%r14];
	ld.shared.u32 	%r905, [%r22+176];
	ld.shared.u32 	%r906, [%r25+11264];
	add.s32 	%r907, %r906, %r905;
	min.s32 	%r908, %r904, %r907;
	st.shared.u32 	[%r14], %r908;
	ld.shared.u32 	%r909, [%r14+128];
	ld.shared.u32 	%r910, [%r22+176];
	ld.shared.u32 	%r911, [%r25+11392];
	add.s32 	%r912, %r911, %r910;
	min.s32 	%r913, %r909, %r912;
	st.shared.u32 	[%r14+128], %r913;
	ld.shared.u32 	%r914, [%r14+8192];
	ld.shared.u32 	%r915, [%r22+8368];
	ld.shared.u32 	%r916, [%r25+11264];
	add.s32 	%r917, %r916, %r915;
	min.s32 	%r918, %r914, %r917;
	st.shared.u32 	[%r14+8192], %r918;
	ld.shared.u32 	%r919, [%r14+8320];
	ld.shared.u32 	%r920, [%r22+8368];
	ld.shared.u32 	%r921, [%r25+11392];
	add.s32 	%r922, %r921, %r920;
	min.s32 	%r923, %r919, %r922;
	st.shared.u32 	[%r14+8320], %r923;
	bar.sync 	0;
	ld.shared.u32 	%r924, [%r14];
	ld.shared.u32 	%r925, [%r22+180];
	ld.shared.u32 	%r926, [%r25+11520];
	add.s32 	%r927, %r926, %r925;
	min.s32 	%r928, %r924, %r927;
	st.shared.u32 	[%r14], %r928;
	ld.shared.u32 	%r929, [%r14+128];
	ld.shared.u32 	%r930, [%r22+180];
	ld.shared.u32 	%r931, [%r25+11648];
	add.s32 	%r932, %r931, %r930;
	min.s32 	%r933, %r929, %r932;
	st.shared.u32 	[%r14+128], %r933;
	ld.shared.u32 	%r934, [%r14+8192];
	ld.shared.u32 	%r935, [%r22+8372];
	ld.shared.u32 	%r936, [%r25+11520];
	add.s32 	%r937, %r936, %r935;
	min.s32 	%r938, %r934, %r937;
	st.shared.u32 	[%r14+8192], %r938;
	ld.shared.u32 	%r939, [%r14+8320];
	ld.shared.u32 	%r940, [%r22+8372];
	ld.shared.u32 	%r941, [%r25+11648];
	add.s32 	%r942, %r941, %r940;
	min.s32 	%r943, %r939, %r942;
	st.shared.u32 	[%r14+8320], %r943;
	bar.sync 	0;
	ld.shared.u32 	%r944, [%r14];
	ld.shared.u32 	%r945, [%r22+184];
	ld.shared.u32 	%r946, [%r25+11776];
	add.s32 	%r947, %r946, %r945;
	min.s32 	%r948, %r944, %r947;
	st.shared.u32 	[%r14], %r948;
	ld.shared.u32 	%r949, [%r14+128];
	ld.shared.u32 	%r950, [%r22+184];
	ld.shared.u32 	%r951, [%r25+11904];
	add.s32 	%r952, %r951, %r950;
	min.s32 	%r953, %r949, %r952;
	st.shared.u32 	[%r14+128], %r953;
	ld.shared.u32 	%r954, [%r14+8192];
	ld.shared.u32 	%r955, [%r22+8376];
	ld.shared.u32 	%r956, [%r25+11776];
	add.s32 	%r957, %r956, %r955;
	min.s32 	%r958, %r954, %r957;
	st.shared.u32 	[%r14+8192], %r958;
	ld.shared.u32 	%r959, [%r14+8320];
	ld.shared.u32 	%r960, [%r22+8376];
	ld.shared.u32 	%r961, [%r25+11904];
	add.s32 	%r962, %r961, %r960;
	min.s32 	%r963, %r959, %r962;
	st.shared.u32 	[%r14+8320], %r963;
	bar.sync 	0;
	ld.shared.u32 	%r964, [%r14];
	ld.shared.u32 	%r965, [%r22+188];
	ld.shared.u32 	%r966, [%r25+12032];
	add.s32 	%r967, %r966, %r965;
	min.s32 	%r968, %r964, %r967;
	st.shared.u32 	[%r14], %r968;
	ld.shared.u32 	%r969, [%r14+128];
	ld.shared.u32 	%r970, [%r22+188];
	ld.shared.u32 	%r971, [%r25+12160];
	add.s32 	%r972, %r971, %r970;
	min.s32 	%r973, %r969, %r972;
	st.shared.u32 	[%r14+128], %r973;
	ld.shared.u32 	%r974, [%r14+8192];
	ld.shared.u32 	%r975, [%r22+8380];
	ld.shared.u32 	%r976, [%r25+12032];
	add.s32 	%r977, %r976, %r975;
	min.s32 	%r978, %r974, %r977;
	st.shared.u32 	[%r14+8192], %r978;
	ld.shared.u32 	%r979, [%r14+8320];
	ld.shared.u32 	%r980, [%r22+8380];
	ld.shared.u32 	%r981, [%r25+12160];
	add.s32 	%r982, %r981, %r980;
	min.s32 	%r983, %r979, %r982;
	st.shared.u32 	[%r14+8320], %r983;
	bar.sync 	0;
	ld.shared.u32 	%r984, [%r14];
	ld.shared.u32 	%r985, [%r22+192];
	ld.shared.u32 	%r986, [%r25+12288];
	add.s32 	%r987, %r986, %r985;
	min.s32 	%r988, %r984, %r987;
	st.shared.u32 	[%r14], %r988;
	ld.shared.u32 	%r989, [%r14+128];
	ld.shared.u32 	%r990, [%r22+192];
	ld.shared.u32 	%r991, [%r25+12416];
	add.s32 	%r992, %r991, %r990;
	min.s32 	%r993, %r989, %r992;
	st.shared.u32 	[%r14+128], %r993;
	ld.shared.u32 	%r994, [%r14+8192];
	ld.shared.u32 	%r995, [%r22+8384];
	ld.shared.u32 	%r996, [%r25+12288];
	add.s32 	%r997, %r996, %r995;
	min.s32 	%r998, %r994, %r997;
	st.shared.u32 	[%r14+8192], %r998;
	ld.shared.u32 	%r999, [%r14+8320];
	ld.shared.u32 	%r1000, [%r22+8384];
	ld.shared.u32 	%r1001, [%r25+12416];
	add.s32 	%r1002, %r1001, %r1000;
	min.s32 	%r1003, %r999, %r1002;
	st.shared.u32 	[%r14+8320], %r1003;
	bar.sync 	0;
	ld.shared.u32 	%r1004, [%r14];
	ld.shared.u32 	%r1005, [%r22+196];
	ld.shared.u32 	%r1006, [%r25+12544];
	add.s32 	%r1007, %r1006, %r1005;
	min.s32 	%r1008, %r1004, %r1007;
	st.shared.u32 	[%r14], %r1008;
	ld.shared.u32 	%r1009, [%r14+128];
	ld.shared.u32 	%r1010, [%r22+196];
	ld.shared.u32 	%r1011, [%r25+12672];
	add.s32 	%r1012, %r1011, %r1010;
	min.s32 	%r1013, %r1009, %r1012;
	st.shared.u32 	[%r14+128], %r1013;
	ld.shared.u32 	%r1014, [%r14+8192];
	ld.shared.u32 	%r1015, [%r22+8388];
	ld.shared.u32 	%r1016, [%r25+12544];
	add.s32 	%r1017, %r1016, %r1015;
	min.s32 	%r1018, %r1014, %r1017;
	st.shared.u32 	[%r14+8192], %r1018;
	ld.shared.u32 	%r1019, [%r14+8320];
	ld.shared.u32 	%r1020, [%r22+8388];
	ld.shared.u32 	%r1021, [%r25+12672];
	add.s32 	%r1022, %r1021, %r1020;
	min.s32 	%r1023, %r1019, %r1022;
	st.shared.u32 	[%r14+8320], %r1023;
	bar.sync 	0;
	ld.shared.u32 	%r1024, [%r14];
	ld.shared.u32 	%r1025, [%r22+200];
	ld.shared.u32 	%r1026, [%r25+12800];
	add.s32 	%r1027, %r1026, %r1025;
	min.s32 	%r1028, %r1024, %r1027;
	st.shared.u32 	[%r14], %r1028;
	ld.shared.u32 	%r1029, [%r14+128];
	ld.shared.u32 	%r1030, [%r22+200];
	ld.shared.u32 	%r1031, [%r25+12928];
	add.s32 	%r1032, %r1031, %r1030;
	min.s32 	%r1033, %r1029, %r1032;
	st.shared.u32 	[%r14+128], %r1033;
	ld.shared.u32 	%r1034, [%r14+8192];
	ld.shared.u32 	%r1035, [%r22+8392];
	ld.shared.u32 	%r1036, [%r25+12800];
	add.s32 	%r1037, %r1036, %r1035;
	min.s32 	%r1038, %r1034, %r1037;
	st.shared.u32 	[%r14+8192], %r1038;
	ld.shared.u32 	%r1039, [%r14+8320];
	ld.shared.u32 	%r1040, [%r22+8392];
	ld.shared.u32 	%r1041, [%r25+12928];
	add.s32 	%r1042, %r1041, %r1040;
	min.s32 	%r1043, %r1039, %r1042;
	st.shared.u32 	[%r14+8320], %r1043;
	bar.sync 	0;
	ld.shared.u32 	%r1044, [%r14];
	ld.shared.u32 	%r1045, [%r22+204];
	ld.shared.u32 	%r1046, [%r25+13056];
	add.s32 	%r1047, %r1046, %r1045;
	min.s32 	%r1048, %r1044, %r1047;
	st.shared.u32 	[%r14], %r1048;
	ld.shared.u32 	%r1049, [%r14+128];
	ld.shared.u32 	%r1050, [%r22+204];
	ld.shared.u32 	%r1051, [%r25+13184];
	add.s32 	%r1052, %r1051, %r1050;
	min.s32 	%r1053, %r1049, %r1052;
	st.shared.u32 	[%r14+128], %r1053;
	ld.shared.u32 	%r1054, [%r14+8192];
	ld.shared.u32 	%r1055, [%r22+8396];
	ld.shared.u32 	%r1056, [%r25+13056];
	add.s32 	%r1057, %r1056, %r1055;
	min.s32 	%r1058, %r1054, %r1057;
	st.shared.u32 	[%r14+8192], %r1058;
	ld.shared.u32 	%r1059, [%r14+8320];
	ld.shared.u32 	%r1060, [%r22+8396];
	ld.shared.u32 	%r1061, [%r25+13184];
	add.s32 	%r1062, %r1061, %r1060;
	min.s32 	%r1063, %r1059, %r1062;
	st.shared.u32 	[%r14+8320], %r1063;
	bar.sync 	0;
	ld.shared.u32 	%r1064, [%r14];
	ld.shared.u32 	%r1065, [%r22+208];
	ld.shared.u32 	%r1066, [%r25+13312];
	add.s32 	%r1067, %r1066, %r1065;
	min.s32 	%r1068, %r1064, %r1067;
	st.shared.u32 	[%r14], %r1068;
	ld.shared.u32 	%r1069, [%r14+128];
	ld.shared.u32 	%r1070, [%r22+208];
	ld.shared.u32 	%r1071, [%r25+13440];
	add.s32 	%r1072, %r1071, %r1070;
	min.s32 	%r1073, %r1069, %r1072;
	st.shared.u32 	[%r14+128], %r1073;
	ld.shared.u32 	%r1074, [%r14+8192];
	ld.shared.u32 	%r1075, [%r22+8400];
	ld.shared.u32 	%r1076, [%r25+13312];
	add.s32 	%r1077, %r1076, %r1075;
	min.s32 	%r1078, %r1074, %r1077;
	st.shared.u32 	[%r14+8192], %r1078;
	ld.shared.u32 	%r1079, [%r14+8320];
	ld.shared.u32 	%r1080, [%r22+8400];
	ld.shared.u32 	%r1081, [%r25+13440];
	add.s32 	%r1082, %r1081, %r1080;
	min.s32 	%r1083, %r1079, %r1082;
	st.shared.u32 	[%r14+8320], %r1083;
	bar.sync 	0;
	ld.shared.u32 	%r1084, [%r14];
	ld.shared.u32 	%r1085, [%r22+212];
	ld.shared.u32 	%r1086, [%r25+13568];
	add.s32 	%r1087, %r1086, %r1085;
	min.s32 	%r1088, %r1084, %r1087;
	st.shared.u32 	[%r14], %r1088;
	ld.shared.u32 	%r1089, [%r14+128];
	ld.shared.u32 	%r1090, [%r22+212];
	ld.shared.u32 	%r1091, [%r25+13696];
	add.s32 	%r1092, %r1091, %r1090;
	min.s32 	%r1093, %r1089, %r1092;
	st.shared.u32 	[%r14+128], %r1093;
	ld.shared.u32 	%r1094, [%r14+8192];
	ld.shared.u32 	%r1095, [%r22+8404];
	ld.shared.u32 	%r1096, [%r25+13568];
	add.s32 	%r1097, %r1096, %r1095;
	min.s32 	%r1098, %r1094, %r1097;
	st.shared.u32 	[%r14+8192], %r1098;
	ld.shared.u32 	%r1099, [%r14+8320];
	ld.shared.u32 	%r1100, [%r22+8404];
	ld.shared.u32 	%r1101, [%r25+13696];
	add.s32 	%r1102, %r1101, %r1100;
	min.s32 	%r1103, %r1099, %r1102;
	st.shared.u32 	[%r14+8320], %r1103;
	bar.sync 	0;
	ld.shared.u32 	%r1104, [%r14];
	ld.shared.u32 	%r1105, [%r22+216];
	ld.shared.u32 	%r1106, [%r25+13824];
	add.s32 	%r1107, %r1106, %r1105;
	min.s32 	%r1108, %r1104, %r1107;
	st.shared.u32 	[%r14], %r1108;
	ld.shared.u32 	%r1109, [%r14+128];
	ld.shared.u32 	%r1110, [%r22+216];
	ld.shared.u32 	%r1111, [%r25+13952];
	add.s32 	%r1112, %r1111, %r1110;
	min.s32 	%r1113, %r1109, %r1112;
	st.shared.u32 	[%r14+128], %r1113;
	ld.shared.u32 	%r1114, [%r14+8192];
	ld.shared.u32 	%r1115, [%r22+8408];
	ld.shared.u32 	%r1116, [%r25+13824];
	add.s32 	%r1117, %r1116, %r1115;
	min.s32 	%r1118, %r1114, %r1117;
	st.shared.u32 	[%r14+8192], %r1118;
	ld.shared.u32 	%r1119, [%r14+8320];
	ld.shared.u32 	%r1120, [%r22+8408];
	ld.shared.u32 	%r1121, [%r25+13952];
	add.s32 	%r1122, %r1121, %r1120;
	min.s32 	%r1123, %r1119, %r1122;
	st.shared.u32 	[%r14+8320], %r1123;
	bar.sync 	0;
	ld.shared.u32 	%r1124, [%r14];
	ld.shared.u32 	%r1125, [%r22+220];
	ld.shared.u32 	%r1126, [%r25+14080];
	add.s32 	%r1127, %r1126, %r1125;
	min.s32 	%r1128, %r1124, %r1127;
	st.shared.u32 	[%r14], %r1128;
	ld.shared.u32 	%r1129, [%r14+128];
	ld.shared.u32 	%r1130, [%r22+220];
	ld.shared.u32 	%r1131, [%r25+14208];
	add.s32 	%r1132, %r1131, %r1130;
	min.s32 	%r1133, %r1129, %r1132;
	st.shared.u32 	[%r14+128], %r1133;
	ld.shared.u32 	%r1134, [%r14+8192];
	ld.shared.u32 	%r1135, [%r22+8412];
	ld.shared.u32 	%r1136, [%r25+14080];
	add.s32 	%r1137, %r1136, %r1135;
	min.s32 	%r1138, %r1134, %r1137;
	st.shared.u32 	[%r14+8192], %r1138;
	ld.shared.u32 	%r1139, [%r14+8320];
	ld.shared.u32 	%r1140, [%r22+8412];
	ld.shared.u32 	%r1141, [%r25+14208];
	add.s32 	%r1142, %r1141, %r1140;
	min.s32 	%r1143, %r1139, %r1142;
	st.shared.u32 	[%r14+8320], %r1143;
	bar.sync 	0;
	ld.shared.u32 	%r1144, [%r14];
	ld.shared.u32 	%r1145, [%r22+224];
	ld.shared.u32 	%r1146, [%r25+14336];
	add.s32 	%r1147, %r1146, %r1145;
	min.s32 	%r1148, %r1144, %r1147;
	st.shared.u32 	[%r14], %r1148;
	ld.shared.u32 	%r1149, [%r14+128];
	ld.shared.u32 	%r1150, [%r22+224];
	ld.shared.u32 	%r1151, [%r25+14464];
	add.s32 	%r1152, %r1151, %r1150;
	min.s32 	%r1153, %r1149, %r1152;
	st.shared.u32 	[%r14+128], %r1153;
	ld.shared.u32 	%r1154, [%r14+8192];
	ld.shared.u32 	%r1155, [%r22+8416];
	ld.shared.u32 	%r1156, [%r25+14336];
	add.s32 	%r1157, %r1156, %r1155;
	min.s32 	%r1158, %r1154, %r1157;
	st.shared.u32 	[%r14+8192], %r1158;
	ld.shared.u32 	%r1159, [%r14+8320];
	ld.shared.u32 	%r1160, [%r22+8416];
	ld.shared.u32 	%r1161, [%r25+14464];
	add.s32 	%r1162, %r1161, %r1160;
	min.s32 	%r1163, %r1159, %r1162;
	st.shared.u32 	[%r14+8320], %r1163;
	bar.sync 	0;
	ld.shared.u32 	%r1164, [%r14];
	ld.shared.u32 	%r1165, [%r22+228];
	ld.shared.u32 	%r1166, [%r25+14592];
	add.s32 	%r1167, %r1166, %r1165;
	min.s32 	%r1168, %r1164, %r1167;
	st.shared.u32 	[%r14], %r1168;
	ld.shared.u32 	%r1169, [%r14+128];
	ld.shared.u32 	%r1170, [%r22+228];
	ld.shared.u32 	%r1171, [%r25+14720];
	add.s32 	%r1172, %r1171, %r1170;
	min.s32 	%r1173, %r1169, %r1172;
	st.shared.u32 	[%r14+128], %r1173;
	ld.shared.u32 	%r1174, [%r14+8192];
	ld.shared.u32 	%r1175, [%r22+8420];
	ld.shared.u32 	%r1176, [%r25+14592];
	add.s32 	%r1177, %r1176, %r1175;
	min.s32 	%r1178, %r1174, %r1177;
	st.shared.u32 	[%r14+8192], %r1178;
	ld.shared.u32 	%r1179, [%r14+8320];
	ld.shared.u32 	%r1180, [%r22+8420];
	ld.shared.u32 	%r1181, [%r25+14720];
	add.s32 	%r1182, %r1181, %r1180;
	min.s32 	%r1183, %r1179, %r1182;
	st.shared.u32 	[%r14+8320], %r1183;
	bar.sync 	0;
	ld.shared.u32 	%r1184, [%r14];
	ld.shared.u32 	%r1185, [%r22+232];
	ld.shared.u32 	%r1186, [%r25+14848];
	add.s32 	%r1187, %r1186, %r1185;
	min.s32 	%r1188, %r1184, %r1187;
	st.shared.u32 	[%r14], %r1188;
	ld.shared.u32 	%r1189, [%r14+128];
	ld.shared.u32 	%r1190, [%r22+232];
	ld.shared.u32 	%r1191, [%r25+14976];
	add.s32 	%r1192, %r1191, %r1190;
	min.s32 	%r1193, %r1189, %r1192;
	st.shared.u32 	[%r14+128], %r1193;
	ld.shared.u32 	%r1194, [%r14+8192];
	ld.shared.u32 	%r1195, [%r22+8424];
	ld.shared.u32 	%r1196, [%r25+14848];
	add.s32 	%r1197, %r1196, %r1195;
	min.s32 	%r1198, %r1194, %r1197;
	st.shared.u32 	[%r14+8192], %r1198;
	ld.shared.u32 	%r1199, [%r14+8320];
	ld.shared.u32 	%r1200, [%r22+8424];
	ld.shared.u32 	%r1201, [%r25+14976];
	add.s32 	%r1202, %r1201, %r1200;
	min.s32 	%r1203, %r1199, %r1202;
	st.shared.u32 	[%r14+8320], %r1203;
	bar.sync 	0;
	ld.shared.u32 	%r1204, [%r14];
	ld.shared.u32 	%r1205, [%r22+236];
	ld.shared.u32 	%r1206, [%r25+15104];
	add.s32 	%r1207, %r1206, %r1205;
	min.s32 	%r1208, %r1204, %r1207;
	st.shared.u32 	[%r14], %r1208;
	ld.shared.u32 	%r1209, [%r14+128];
	ld.shared.u32 	%r1210, [%r22+236];
	ld.shared.u32 	%r1211, [%r25+15232];
	add.s32 	%r1212, %r1211, %r1210;
	min.s32 	%r1213, %r1209, %r1212;
	st.shared.u32 	[%r14+128], %r1213;
	ld.shared.u32 	%r1214, [%r14+8192];
	ld.shared.u32 	%r1215, [%r22+8428];
	ld.shared.u32 	%r1216, [%r25+15104];
	add.s32 	%r1217, %r1216, %r1215;
	min.s32 	%r1218, %r1214, %r1217;
	st.shared.u32 	[%r14+8192], %r1218;
	ld.shared.u32 	%r1219, [%r14+8320];
	ld.shared.u32 	%r1220, [%r22+8428];
	ld.shared.u32 	%r1221, [%r25+15232];
	add.s32 	%r1222, %r1221, %r1220;
	min.s32 	%r1223, %r1219, %r1222;
	st.shared.u32 	[%r14+8320], %r1223;
	bar.sync 	0;
	ld.shared.u32 	%r1224, [%r14];
	ld.shared.u32 	%r1225, [%r22+240];
	ld.shared.u32 	%r1226, [%r25+15360];
	add.s32 	%r1227, %r1226, %r1225;
	min.s32 	%r1228, %r1224, %r1227;
	st.shared.u32 	[%r14], %r1228;
	ld.shared.u32 	%r1229, [%r14+128];
	ld.shared.u32 	%r1230, [%r22+240];
	ld.shared.u32 	%r1231, [%r25+15488];
	add.s32 	%r1232, %r1231, %r1230;
	min.s32 	%r1233, %r1229, %r1232;
	st.shared.u32 	[%r14+128], %r1233;
	ld.shared.u32 	%r1234, [%r14+8192];
	ld.shared.u32 	%r1235, [%r22+8432];
	ld.shared.u32 	%r1236, [%r25+15360];
	add.s32 	%r1237, %r1236, %r1235;
	min.s32 	%r1238, %r1234, %r1237;
	st.shared.u32 	[%r14+8192], %r1238;
	ld.shared.u32 	%r1239, [%r14+8320];
	ld.shared.u32 	%r1240, [%r22+8432];
	ld.shared.u32 	%r1241, [%r25+15488];
	add.s32 	%r1242, %r1241, %r1240;
	min.s32 	%r1243, %r1239, %r1242;
	st.shared.u32 	[%r14+8320], %r1243;
	bar.sync 	0;
	ld.shared.u32 	%r1244, [%r14];
	ld.shared.u32 	%r1245, [%r22+244];
	ld.shared.u32 	%r1246, [%r25+15616];
	add.s32 	%r1247, %r1246, %r1245;
	min.s32 	%r1248, %r1244, %r1247;
	st.shared.u32 	[%r14], %r1248;
	ld.shared.u32 	%r1249, [%r14+128];
	ld.shared.u32 	%r1250, [%r22+244];
	ld.shared.u32 	%r1251, [%r25+15744];
	add.s32 	%r1252, %r1251, %r1250;
	min.s32 	%r1253, %r1249, %r1252;
	st.shared.u32 	[%r14+128], %r1253;
	ld.shared.u32 	%r1254, [%r14+8192];
	ld.shared.u32 	%r1255, [%r22+8436];
	ld.shared.u32 	%r1256, [%r25+15616];
	add.s32 	%r1257, %r1256, %r1255;
	min.s32 	%r1258, %r1254, %r1257;
	st.shared.u32 	[%r14+8192], %r1258;
	ld.shared.u32 	%r1259, [%r14+8320];
	ld.shared.u32 	%r1260, [%r22+8436];
	ld.shared.u32 	%r1261, [%r25+15744];
	add.s32 	%r1262, %r1261, %r1260;
	min.s32 	%r1263, %r1259, %r1262;
	st.shared.u32 	[%r14+8320], %r1263;
	bar.sync 	0;
	ld.shared.u32 	%r1264, [%r14];
	ld.shared.u32 	%r1265, [%r22+248];
	ld.shared.u32 	%r1266, [%r25+15872];
	add.s32 	%r1267, %r1266, %r1265;
	min.s32 	%r1268, %r1264, %r1267;
	st.shared.u32 	[%r14], %r1268;
	ld.shared.u32 	%r1269, [%r14+128];
	ld.shared.u32 	%r1270, [%r22+248];
	ld.shared.u32 	%r1271, [%r25+16000];
	add.s32 	%r1272, %r1271, %r1270;
	min.s32 	%r1273, %r1269, %r1272;
	st.shared.u32 	[%r14+128], %r1273;
	ld.shared.u32 	%r1274, [%r14+8192];
	ld.shared.u32 	%r1275, [%r22+8440];
	ld.shared.u32 	%r1276, [%r25+15872];
	add.s32 	%r1277, %r1276, %r1275;
	min.s32 	%r1278, %r1274, %r1277;
	st.shared.u32 	[%r14+8192], %r1278;
	ld.shared.u32 	%r1279, [%r14+8320];
	ld.shared.u32 	%r1280, [%r22+8440];
	ld.shared.u32 	%r1281, [%r25+16000];
	add.s32 	%r1282, %r1281, %r1280;
	min.s32 	%r1283, %r1279, %r1282;
	st.shared.u32 	[%r14+8320], %r1283;
	bar.sync 	0;
	ld.shared.u32 	%r1284, [%r14];
	ld.shared.u32 	%r1285, [%r22+252];
	ld.shared.u32 	%r1286, [%r25+16128];
	add.s32 	%r1287, %r1286, %r1285;
	min.s32 	%r1288, %r1284, %r1287;
	st.shared.u32 	[%r14], %r1288;
	ld.shared.u32 	%r1289, [%r14+128];
	ld.shared.u32 	%r1290, [%r22+252];
	ld.shared.u32 	%r1291, [%r25+16256];
	add.s32 	%r1292, %r1291, %r1290;
	min.s32 	%r1293, %r1289, %r1292;
	st.shared.u32 	[%r14+128], %r1293;
	ld.shared.u32 	%r1294, [%r14+8192];
	ld.shared.u32 	%r1295, [%r22+8444];
	ld.shared.u32 	%r1296, [%r25+16128];
	add.s32 	%r1297, %r1296, %r1295;
	min.s32 	%r1298, %r1294, %r1297;
	st.shared.u32 	[%r14+8192], %r1298;
	ld.shared.u32 	%r1299, [%r14+8320];
	ld.shared.u32 	%r1300, [%r22+8444];
	ld.shared.u32 	%r1301, [%r25+16256];
	add.s32 	%r1302, %r1301, %r1300;
	min.s32 	%r1303, %r1299, %r1302;
	st.shared.u32 	[%r14+8320], %r1303;
	st.global.u32 	[%rd4], %r1288;
	st.global.u32 	[%rd4+128], %r1293;
	st.global.u32 	[%rd6], %r1298;
	st.global.u32 	[%rd6+128], %r1303;
	ret;

}
	// .globl	_Z6phase2Pii
.visible .entry _Z6phase2Pii(
	.param .u64 .ptr .align 1 _Z6phase2Pii_param_0,
	.param .u32 _Z6phase2Pii_param_1
)
{
	.reg .pred 	%p<3>;
	.reg .b32 	%r<811>;
	.reg .b64 	%rd<11>;
	// demoted variable
	.shared .align 4 .b8 _ZZ6phase2PiiE11dist_shared[32768];
	ld.param.u64 	%rd1, [_Z6phase2Pii_param_0];
	ld.param.u32 	%r1, [_Z6phase2Pii_param_1];
	cvta.to.global.u64 	%rd2, %rd1;
	mov.u32 	%r2, %ctaid.x;
	mov.u32 	%r3, %ctaid.y;
	setp.ge.u32 	%p1, %r3, %r1;
	selp.u32 	%r4, 1, 0, %p1;
	add.s32 	%r5, %r3, %r4;
	mov.u32 	%r6, %tid.y;
	mov.u32 	%r7, %tid.x;
	setp.eq.s32 	%p2, %r2, 0;
	selp.b32 	%r8, %r1, %r5, %p2;
	shl.b32 	%r9, %r8, 6;
	add.s32 	%r10, %r9, %r6;
	selp.b32 	%r11, %r5, %r1, %p2;
	shl.b32 	%r12, %r11, 6;
	add.s32 	%r13, %r12, %r7;
	shl.b32 	%r14, %r1, 6;
	add.s32 	%r15, %r14, %r6;
	add.s32 	%r16, %r14, %r7;
	ld.const.u32 	%r17, [nV_d];
	mad.lo.s32 	%r18, %r17, %r10, %r13;
	mul.wide.s32 	%rd3, %r18, 4;
	add.s64 	%rd4, %rd2, %rd3;
	ld.global.u32 	%r19, [%rd4];
	shl.b32 	%r20, %r6, 6;
	add.s32 	%r21, %r20, %r7;
	shl.b32 	%r22, %r21, 2;
	mov.u32 	%r23, _ZZ6phase2PiiE11dist_shared;
	add.s32 	%r24, %r23, %r22;
	st.shared.u32 	[%r24], %r19;
	ld.global.u32 	%r25, [%rd4+128];
	st.shared.u32 	[%r24+128], %r25;
	shl.b32 	%r26, %r17, 5;
	add.s32 	%r27, %r18, %r26;
	mul.wide.s32 	%rd5, %r27, 4;
	add.s64 	%rd6, %rd2, %rd5;
	ld.global.u32 	%r28, [%rd6];
	st.shared.u32 	[%r24+8192], %r28;
	ld.global.u32 	%r29, [%rd6+128];
	st.shared.u32 	[%r24+8320], %r29;
	mad.lo.s32 	%r30, %r17, %r15, %r16;
	mul.wide.s32 	%rd7, %r30, 4;
	add.s64 	%rd8, %rd2, %rd7;
	ld.global.u32 	%r31, [%rd8];
	st.shared.u32 	[%r24+16384], %r31;
	ld.global.u32 	%r32, [%rd8+128];
	st.shared.u32 	[%r24+16512], %r32;
	add.s32 	%r33, %r30, %r26;
	mul.wide.s32 	%rd9, %r33, 4;
	add.s64 	%rd10, %rd2, %rd9;
	ld.global.u32 	%r34, [%rd10];
	st.shared.u32 	[%r24+24576], %r34;
	ld.global.u32 	%r35, [%rd10+128];
	st.shared.u32 	[%r24+24704], %r35;
	bar.sync 	0;
	shl.b32 	%r36, %r2, 12;
	sub.s32 	%r37, %r20, %r36;
	or.b32  	%r38, %r36, %r7;
	shl.b32 	%r39, %r37, 2;
	add.s32 	%r40, %r23, %r39;
	ld.shared.u32 	%r41, [%r40+16384];
	shl.b32 	%r42, %r38, 2;
	add.s32 	%r43, %r23, %r42;
	ld.shared.u32 	%r44, [%r43];
	add.s32 	%r45, %r44, %r41;
	min.s32 	%r46, %r19, %r45;
	ld.shared.u32 	%r47, [%r43+128];
	add.s32 	%r48, %r47, %r41;
	min.s32 	%r49, %r25, %r48;
	ld.shared.u32 	%r50, [%r40+24576];
	add.s32 	%r51, %r44, %r50;
	min.s32 	%r52, %r28, %r51;
	add.s32 	%r53, %r47, %r50;
	min.s32 	%r54, %r29, %r53;
	ld.shared.u32 	%r55, [%r40+16388];
	ld.shared.u32 	%r56, [%r43+256];
	add.s32 	%r57, %r56, %r55;
	min.s32 	%r58, %r46, %r57;
	ld.shared.u32 	%r59, [%r43+384];
	add.s32 	%r60, %r59, %r55;
	min.s32 	%r61, %r49, %r60;
	ld.shared.u32 	%r62, [%r40+24580];
	add.s32 	%r63, %r56, %r62;
	min.s32 	%r64, %r52, %r63;
	add.s32 	%r65, %r59, %r62;
	min.s32 	%r66, %r54, %r65;
	ld.shared.u32 	%r67, [%r40+16392];
	ld.shared.u32 	%r68, [%r43+512];
	add.s32 	%r69, %r68, %r67;
	min.s32 	%r70, %r58, %r69;
	ld.shared.u32 	%r71, [%r43+640];
	add.s32 	%r72, %r71, %r67;
	min.s32 	%r73, %r61, %r72;
	ld.shared.u32 	%r74, [%r40+24584];
	add.s32 	%r75, %r68, %r74;
	min.s32 	%r76, %r64, %r75;
	add.s32 	%r77, %r71, %r74;
	min.s32 	%r78, %r66, %r77;
	ld.shared.u32 	%r79, [%r40+16396];
	ld.shared.u32 	%r80, [%r43+768];
	add.s32 	%r81, %r80, %r79;
	min.s32 	%r82, %r70, %r81;
	ld.shared.u32 	%r83, [%r43+896];
	add.s32 	%r84, %r83, %r79;
	min.s32 	%r85, %r73, %r84;
	ld.shared.u32 	%r86, [%r40+24588];
	add.s32 	%r87, %r80, %r86;
	min.s32 	%r88, %r76, %r87;
	add.s32 	%r89, %r83, %r86;
	min.s32 	%r90, %r78, %r89;
	ld.shared.u32 	%r91, [%r40+16400];
	ld.shared.u32 	%r92, [%r43+1024];
	add.s32 	%r93, %r92, %r91;
	min.s32 	%r94, %r82, %r93;
	ld.shared.u32 	%r95, [%r43+1152];
	add.s32 	%r96, %r95, %r91;
	min.s32 	%r97, %r85, %r96;
	ld.shared.u32 	%r98, [%r40+24592];
	add.s32 	%r99, %r92, %r98;
	min.s32 	%r100, %r88, %r99;
	add.s32 	%r101, %r95, %r98;
	min.s32 	%r102, %r90, %r101;
	ld.shared.u32 	%r103, [%r40+16404];
	ld.shared.u32 	%r104, [%r43+1280];
	add.s32 	%r105, %r104, %r103;
	min.s32 	%r106, %r94, %r105;
	ld.shared.u32 	%r107, [%r43+1408];
	add.s32 	%r108, %r107, %r103;
	min.s32 	%r109, %r97, %r108;
	ld.shared.u32 	%r110, [%r40+24596];
	add.s32 	%r111, %r104, %r110;
	min.s32 	%r112, %r100, %r111;
	add.s32 	%r113, %r107, %r110;
	min.s32 	%r114, %r102, %r113;
	ld.shared.u32 	%r115, [%r40+16408];
	ld.shared.u32 	%r116, [%r43+1536];
	add.s32 	%r117, %r116, %r115;
	min.s32 	%r118, %r106, %r117;
	ld.shared.u32 	%r119, [%r43+1664];
	add.s32 	%r120, %r119, %r115;
	min.s32 	%r121, %r109, %r120;
	ld.shared.u32 	%r122, [%r40+24600];
	add.s32 	%r123, %r116, %r122;
	min.s32 	%r124, %r112, %r123;
	add.s32 	%r125, %r119, %r122;
	min.s32 	%r126, %r114, %r125;
	ld.shared.u32 	%r127, [%r40+16412];
	ld.shared.u32 	%r128, [%r43+1792];
	add.s32 	%r129, %r128, %r127;
	min.s32 	%r130, %r118, %r129;
	ld.shared.u32 	%r131, [%r43+1920];
	add.s32 	%r132, %r131, %r127;
	min.s32 	%r133, %r121, %r132;
	ld.shared.u32 	%r134, [%r40+24604];
	add.s32 	%r135, %r128, %r134;
	min.s32 	%r136, %r124, %r135;
	add.s32 	%r137, %r131, %r134;
	min.s32 	%r138, %r126, %r137;
	ld.shared.u32 	%r139, [%r40+16416];
	ld.shared.u32 	%r140, [%r43+2048];
	add.s32 	%r141, %r140, %r139;
	min.s32 	%r142, %r130, %r141;
	ld.shared.u32 	%r143, [%r43+2176];
	add.s32 	%r144, %r143, %r139;
	min.s32 	%r145, %r133, %r144;
	ld.shared.u32 	%r146, [%r40+24608];
	add.s32 	%r147, %r140, %r146;
	min.s32 	%r148, %r136, %r147;
	add.s32 	%r149, %r143, %r146;
	min.s32 	%r150, %r138, %r149;
	ld.shared.u32 	%r151, [%r40+16420];
	ld.shared.u32 	%r152, [%r43+2304];
	add.s32 	%r153, %r152, %r151;
	min.s32 	%r154, %r142, %r153;
	ld.shared.u32 	%r155, [%r43+2432];
	add.s32 	%r156, %r155, %r151;
	min.s32 	%r157, %r145, %r156;
	ld.shared.u32 	%r158, [%r40+24612];
	add.s32 	%r159, %r152, %r158;
	min.s32 	%r160, %r148, %r159;
	add.s32 	%r161, %r155, %r158;
	min.s32 	%r162, %r150, %r161;
	ld.shared.u32 	%r163, [%r40+16424];
	ld.shared.u32 	%r164, [%r43+2560];
	add.s32 	%r165, %r164, %r163;
	min.s32 	%r166, %r154, %r165;
	ld.shared.u32 	%r167, [%r43+2688];
	add.s32 	%r168, %r167, %r163;
	min.s32 	%r169, %r157, %r168;
	ld.shared.u32 	%r170, [%r40+24616];
	add.s32 	%r171, %r164, %r170;
	min.s32 	%r172, %r160, %r171;
	add.s32 	%r173, %r167, %r170;
	min.s32 	%r174, %r162, %r173;
	ld.shared.u32 	%r175, [%r40+16428];
	ld.shared.u32 	%r176, [%r43+2816];
	add.s32 	%r177, %r176, %r175;
	min.s32 	%r178, %r166, %r177;
	ld.shared.u32 	%r179, [%r43+2944];
	add.s32 	%r180, %r179, %r175;
	min.s32 	%r181, %r169, %r180;
	ld.shared.u32 	%r182, [%r40+24620];
	add.s32 	%r183, %r176, %r182;
	min.s32 	%r184, %r172, %r183;
	add.s32 	%r185, %r179, %r182;
	min.s32 	%r186, %r174, %r185;
	ld.shared.u32 	%r187, [%r40+16432];
	ld.shared.u32 	%r188, [%r43+3072];
	add.s32 	%r189, %r188, %r187;
	min.s32 	%r190, %r178, %r189;
	ld.shared.u32 	%r191, [%r43+3200];
	add.s32 	%r192, %r191, %r187;
	min.s32 	%r193, %r181, %r192;
	ld.shared.u32 	%r194, [%r40+24624];
	add.s32 	%r195, %r188, %r194;
	min.s32 	%r196, %r184, %r195;
	add.s32 	%r197, %r191, %r194;
	min.s32 	%r198, %r186, %r197;
	ld.shared.u32 	%r199, [%r40+16436];
	ld.shared.u32 	%r200, [%r43+3328];
	add.s32 	%r201, %r200, %r199;
	min.s32 	%r202, %r190, %r201;
	ld.shared.u32 	%r203, [%r43+3456];
	add.s32 	%r204, %r203, %r199;
	min.s32 	%r205, %r193, %r204;
	ld.shared.u32 	%r206, [%r40+24628];
	add.s32 	%r207, %r200, %r206;
	min.s32 	%r208, %r196, %r207;
	add.s32 	%r209, %r203, %r206;
	min.s32 	%r210, %r198, %r209;
	ld.shared.u32 	%r211, [%r40+16440];
	ld.shared.u32 	%r212, [%r43+3584];
	add.s32 	%r213, %r212, %r211;
	min.s32 	%r214, %r202, %r213;
	ld.shared.u32 	%r215, [%r43+3712];
	add.s32 	%r216, %r215, %r211;
	min.s32 	%r217, %r205, %r216;
	ld.shared.u32 	%r218, [%r40+24632];
	add.s32 	%r219, %r212, %r218;
	min.s32 	%r220, %r208, %r219;
	add.s32 	%r221, %r215, %r218;
	min.s32 	%r222, %r210, %r221;
	ld.shared.u32 	%r223, [%r40+16444];
	ld.shared.u32 	%r224, [%r43+3840];
	add.s32 	%r225, %r224, %r223;
	min.s32 	%r226, %r214, %r225;
	ld.shared.u32 	%r227, [%r43+3968];
	add.s32 	%r228, %r227, %r223;
	min.s32 	%r229, %r217, %r228;
	ld.shared.u32 	%r230, [%r40+24636];
	add.s32 	%r231, %r224, %r230;
	min.s32 	%r232, %r220, %r231;
	add.s32 	%r233, %r227, %r230;
	min.s32 	%r234, %r222, %r233;
	ld.shared.u32 	%r235, [%r40+16448];
	ld.shared.u32 	%r236, [%r43+4096];
	add.s32 	%r237, %r236, %r235;
	min.s32 	%r238, %r226, %r237;
	ld.shared.u32 	%r239, [%r43+4224];
	add.s32 	%r240, %r239, %r235;
	min.s32 	%r241, %r229, %r240;
	ld.shared.u32 	%r242, [%r40+24640];
	add.s32 	%r243, %r236, %r242;
	min.s32 	%r244, %r232, %r243;
	add.s32 	%r245, %r239, %r242;
	min.s32 	%r246, %r234, %r245;
	ld.shared.u32 	%r247, [%r40+16452];
	ld.shared.u32 	%r248, [%r43+4352];
	add.s32 	%r249, %r248, %r247;
	min.s32 	%r250, %r238, %r249;
	ld.shared.u32 	%r251, [%r43+4480];
	add.s32 	%r252, %r251, %r247;
	min.s32 	%r253, %r241, %r252;
	ld.shared.u32 	%r254, [%r40+24644];
	add.s32 	%r255, %r248, %r254;
	min.s32 	%r256, %r244, %r255;
	add.s32 	%r257, %r251, %r254;
	min.s32 	%r258, %r246, %r257;
	ld.shared.u32 	%r259, [%r40+16456];
	ld.shared.u32 	%r260, [%r43+4608];
	add.s32 	%r261, %r260, %r259;
	min.s32 	%r262, %r250, %r261;
	ld.shared.u32 	%r263, [%r43+4736];
	add.s32 	%r264, %r263, %r259;
	min.s32 	%r265, %r253, %r264;
	ld.shared.u32 	%r266, [%r40+24648];
	add.s32 	%r267, %r260, %r266;
	min.s32 	%r268, %r256, %r267;
	add.s32 	%r269, %r263, %r266;
	min.s32 	%r270, %r258, %r269;
	ld.shared.u32 	%r271, [%r40+16460];
	ld.shared.u32 	%r272, [%r43+4864];
	add.s32 	%r273, %r272, %r271;
	min.s32 	%r274, %r262, %r273;
	ld.shared.u32 	%r275, [%r43+4992];
	add.s32 	%r276, %r275, %r271;
	min.s32 	%r277, %r265, %r276;
	ld.shared.u32 	%r278, [%r40+24652];
	add.s32 	%r279, %r272, %r278;
	min.s32 	%r280, %r268, %r279;
	add.s32 	%r281, %r275, %r278;
	min.s32 	%r282, %r270, %r281;
	ld.shared.u32 	%r283, [%r40+16464];
	ld.shared.u32 	%r284, [%r43+5120];
	add.s32 	%r285, %r284, %r283;
	min.s32 	%r286, %r274, %r285;
	ld.shared.u32 	%r287, [%r43+5248];
	add.s32 	%r288, %r287, %r283;
	min.s32 	%r289, %r277, %r288;
	ld.shared.u32 	%r290, [%r40+24656];
	add.s32 	%r291, %r284, %r290;
	min.s32 	%r292, %r280, %r291;
	add.s32 	%r293, %r287, %r290;
	min.s32 	%r294, %r282, %r293;
	ld.shared.u32 	%r295, [%r40+16468];
	ld.shared.u32 	%r296, [%r43+5376];
	add.s32 	%r297, %r296, %r295;
	min.s32 	%r298, %r286, %r297;
	ld.shared.u32 	%r299, [%r43+5504];
	add.s32 	%r300, %r299, %r295;
	min.s32 	%r301, %r289, %r300;
	ld.shared.u32 	%r302, [%r40+24660];
	add.s32 	%r303, %r296, %r302;
	min.s32 	%r304, %r292, %r303;
	add.s32 	%r305, %r299, %r302;
	min.s32 	%r306, %r294, %r305;
	ld.shared.u32 	%r307, [%r40+16472];
	ld.shared.u32 	%r308, [%r43+5632];
	add.s32 	%r309, %r308, %r307;
	min.s32 	%r310, %r298, %r309;
	ld.shared.u32 	%r311, [%r43+5760];
	add.s32 	%r312, %r311, %r307;
	min.s32 	%r313, %r301, %r312;
	ld.shared.u32 	%r314, [%r40+24664];
	add.s32 	%r315, %r308, %r314;
	min.s32 	%r316, %r304, %r315;
	add.s32 	%r317, %r311, %r314;
	min.s32 	%r318, %r306, %r317;
	ld.shared.u32 	%r319, [%r40+16476];
	ld.shared.u32 	%r320, [%r43+5888];
	add.s32 	%r321, %r320, %r319;
	min.s32 	%r322, %r310, %r321;
	ld.shared.u32 	%r323, [%r43+6016];
	add.s32 	%r324, %r323, %r319;
	min.s32 	%r325, %r313, %r324;
	ld.shared.u32 	%r326, [%r40+24668];
	add.s32 	%r327, %r320, %r326;
	min.s32 	%r328, %r316, %r327;
	add.s32 	%r329, %r323, %r326;
	min.s32 	%r330, %r318, %r329;
	ld.shared.u32 	%r331, [%r40+16480];
	ld.shared.u32 	%r332, [%r43+6144];
	add.s32 	%r333, %r332, %r331;
	min.s32 	%r334, %r322, %r333;
	ld.shared.u32 	%r335, [%r43+6272];
	add.s32 	%r336, %r335, %r331;
	min.s32 	%r337, %r325, %r336;
	ld.shared.u32 	%r338, [%r40+24672];
	add.s32 	%r339, %r332, %r338;
	min.s32 	%r340, %r328, %r339;
	add.s32 	%r341, %r335, %r338;
	min.s32 	%r342, %r330, %r341;
	ld.shared.u32 	%r343, [%r40+16484];
	ld.shared.u32 	%r344, [%r43+6400];
	add.s32 	%r345, %r344, %r343;
	min.s32 	%r346, %r334, %r345;
	ld.shared.u32 	%r347, [%r43+6528];
	add.s32 	%r348, %r347, %r343;
	min.s32 	%r349, %r337, %r348;
	ld.shared.u32 	%r350, [%r40+24676];
	add.s32 	%r351, %r344, %r350;
	min.s32 	%r352, %r340, %r351;
	add.s32 	%r353, %r347, %r350;
	min.s32 	%r354, %r342, %r353;
	ld.shared.u32 	%r355, [%r40+16488];
	ld.shared.u32 	%r356, [%r43+6656];
	add.s32 	%r357, %r356, %r355;
	min.s32 	%r358, %r346, %r357;
	ld.shared.u32 	%r359, [%r43+6784];
	add.s32 	%r360, %r359, %r355;
	min.s32 	%r361, %r349, %r360;
	ld.shared.u32 	%r362, [%r40+24680];
	add.s32 	%r363, %r356, %r362;
	min.s32 	%r364, %r352, %r363;
	add.s32 	%r365, %r359, %r362;
	min.s32 	%r366, %r354, %r365;
	ld.shared.u32 	%r367, [%r40+16492];
	ld.shared.u32 	%r368, [%r43+6912];
	add.s32 	%r369, %r368, %r367;
	min.s32 	%r370, %r358, %r369;
	ld.shared.u32 	%r371, [%r43+7040];
	add.s32 	%r372, %r371, %r367;
	min.s32 	%r373, %r361, %r372;
	ld.shared.u32 	%r374, [%r40+24684];
	add.s32 	%r375, %r368, %r374;
	min.s32 	%r376, %r364, %r375;
	add.s32 	%r377, %r371, %r374;
	min.s32 	%r378, %r366, %r377;
	ld.shared.u32 	%r379, [%r40+16496];
	ld.shared.u32 	%r380, [%r43+7168];
	add.s32 	%r381, %r380, %r379;
	min.s32 	%r382, %r370, %r381;
	ld.shared.u32 	%r383, [%r43+7296];
	add.s32 	%r384, %r383, %r379;
	min.s32 	%r385, %r373, %r384;
	ld.shared.u32 	%r386, [%r40+24688];
	add.s32 	%r387, %r380, %r386;
	min.s32 	%r388, %r376, %r387;
	add.s32 	%r389, %r383, %r386;
	min.s32 	%r390, %r378, %r389;
	ld.shared.u32 	%r391, [%r40+16500];
	ld.shared.u32 	%r392, [%r43+7424];
	add.s32 	%r393, %r392, %r391;
	min.s32 	%r394, %r382, %r393;
	ld.shared.u32 	%r395, [%r43+7552];
	add.s32 	%r396, %r395, %r391;
	min.s32 	%r397, %r385, %r396;
	ld.shared.u32 	%r398, [%r40+24692];
	add.s32 	%r399, %r392, %r398;
	min.s32 	%r400, %r388, %r399;
	add.s32 	%r401, %r395, %r398;
	min.s32 	%r402, %r390, %r401;
	ld.shared.u32 	%r403, [%r40+16504];
	ld.shared.u32 	%r404, [%r43+7680];
	add.s32 	%r405, %r404, %r403;
	min.s32 	%r406, %r394, %r405;
	ld.shared.u32 	%r407, [%r43+7808];
	add.s32 	%r408, %r407, %r403;
	min.s32 	%r409, %r397, %r408;
	ld.shared.u32 	%r410, [%r40+24696];
	add.s32 	%r411, %r404, %r410;
	min.s32 	%r412, %r400, %r411;
	add.s32 	%r413, %r407, %r410;
	min.s32 	%r414, %r402, %r413;
	ld.shared.u32 	%r415, [%r40+16508];
	ld.shared.u32 	%r416, [%r43+7936];
	add.s32 	%r417, %r416, %r415;
	min.s32 	%r418, %r406, %r417;
	ld.shared.u32 	%r419, [%r43+8064];
	add.s32 	%r420, %r419, %r415;
	min.s32 	%r421, %r409, %r420;
	ld.shared.u32 	%r422, [%r40+24700];
	add.s32 	%r423, %r416, %r422;
	min.s32 	%r424, %r412, %r423;
	add.s32 	%r425, %r419, %r422;
	min.s32 	%r426, %r414, %r425;
	ld.shared.u32 	%r427, [%r40+16512];
	ld.shared.u32 	%r428, [%r43+8192];
	add.s32 	%r429, %r428, %r427;
	min.s32 	%r430, %r418, %r429;
	ld.shared.u32 	%r431, [%r43+8320];
	add.s32 	%r432, %r431, %r427;
	min.s32 	%r433, %r421, %r432;
	ld.shared.u32 	%r434, [%r40+24704];
	add.s32 	%r435, %r428, %r434;
	min.s32 	%r436, %r424, %r435;
	add.s32 	%r437, %r431, %r434;
	min.s32 	%r438, %r426, %r437;
	ld.shared.u32 	%r439, [%r40+16516];
	ld.shared.u32 	%r440, [%r43+8448];
	add.s32 	%r441, %r440, %r439;
	min.s32 	%r442, %r430, %r441;
	ld.shared.u32 	%r443, [%r43+8576];
	add.s32 	%r444, %r443, %r439;
	min.s32 	%r445, %r433, %r444;
	ld.shared.u32 	%r446, [%r40+24708];
	add.s32 	%r447, %r440, %r446;
	min.s32 	%r448, %r436, %r447;
	add.s32 	%r449, %r443, %r446;
	min.s32 	%r450, %r438, %r449;
	ld.shared.u32 	%r451, [%r40+16520];
	ld.shared.u32 	%r452, [%r43+8704];
	add.s32 	%r453, %r452, %r451;
	min.s32 	%r454, %r442, %r453;
	ld.shared.u32 	%r455, [%r43+8832];
	add.s32 	%r456, %r455, %r451;
	min.s32 	%r457, %r445, %r456;
	ld.shared.u32 	%r458, [%r40+24712];
	add.s32 	%r459, %r452, %r458;
	min.s32 	%r460, %r448, %r459;
	add.s32 	%r461, %r455, %r458;
	min.s32 	%r462, %r450, %r461;
	ld.shared.u32 	%r463, [%r40+16524];
	ld.shared.u32 	%r464, [%r43+8960];
	add.s32 	%r465, %r464, %r463;
	min.s32 	%r466, %r454, %r465;
	ld.shared.u32 	%r467, [%r43+9088];
	add.s32 	%r468, %r467, %r463;
	min.s32 	%r469, %r457, %r468;
	ld.shared.u32 	%r470, [%r40+24716];
	add.s32 	%r471, %r464, %r470;
	min.s32 	%r472, %r460, %r471;
	add.s32 	%r473, %r467, %r470;
	min.s32 	%r474, %r462, %r473;
	ld.shared.u32 	%r475, [%r40+16528];
	ld.shared.u32 	%r476, [%r43+9216];
	add.s32 	%r477, %r476, %r475;
	min.s32 	%r478, %r466, %r477;
	ld.shared.u32 	%r479, [%r43+9344];
	add.s32 	%r480, %r479, %r475;
	min.s32 	%r481, %r469, %r480;
	ld.shared.u32 	%r482, [%r40+24720];
	add.s32 	%r483, %r476, %r482;
	min.s32 	%r484, %r472, %r483;
	add.s32 	%r485, %r479, %r482;
	min.s32 	%r486, %r474, %r485;
	ld.shared.u32 	%r487, [%r40+16532];
	ld.shared.u32 	%r488, [%r43+9472];
	add.s32 	%r489, %r488, %r487;
	min.s32 	%r490, %r478, %r489;
	ld.shared.u32 	%r491, [%r43+9600];
	add.s32 	%r492, %r491, %r487;
	min.s32 	%r493, %r481, %r492;
	ld.shared.u32 	%r494, [%r40+24724];
	add.s32 	%r495, %r488, %r494;
	min.s32 	%r496, %r484, %r495;
	add.s32 	%r497, %r491, %r494;
	min.s32 	%r498, %r486, %r497;
	ld.shared.u32 	%r499, [%r40+16536];
	ld.shared.u32 	%r500, [%r43+9728];
	add.s32 	%r501, %r500, %r499;
	min.s32 	%r502, %r490, %r501;
	ld.shared.u32 	%r503, [%r43+9856];
	add.s32 	%r504, %r503, %r499;
	min.s32 	%r505, %r493, %r504;
	ld.shared.u32 	%r506, [%r40+24728];
	add.s32 	%r507, %r500, %r506;
	min.s32 	%r508, %r496, %r507;
	add.s32 	%r509, %r503, %r506;
	min.s32 	%r510, %r498, %r509;
	ld.shared.u32 	%r511, [%r40+16540];
	ld.shared.u32 	%r512, [%r43+9984];
	add.s32 	%r513, %r512, %r511;
	min.s32 	%r514, %r502, %r513;
	ld.shared.u32 	%r515, [%r43+10112];
	add.s32 	%r516, %r515, %r511;
	min.s32 	%r517, %r505, %r516;
	ld.shared.u32 	%r518, [%r40+24732];
	add.s32 	%r519, %r512, %r518;
	min.s32 	%r520, %r508, %r519;
	add.s32 	%r521, %r515, %r518;
	min.s32 	%r522, %r510, %r521;
	ld.shared.u32 	%r523, [%r40+16544];
	ld.shared.u32 	%r524, [%r43+10240];
	add.s32 	%r525, %r524, %r523;
	min.s32 	%r526, %r514, %r525;
	ld.shared.u32 	%r527, [%r43+10368];
	add.s32 	%r528, %r527, %r523;
	min.s32 	%r529, %r517, %r528;
	ld.shared.u32 	%r530, [%r40+24736];
	add.s32 	%r531, %r524, %r530;
	min.s32 	%r532, %r520, %r531;
	add.s32 	%r533, %r527, %r530;
	min.s32 	%r534, %r522, %r533;
	ld.shared.u32 	%r535, [%r40+16548];
	ld.shared.u32 	%r536, [%r43+10496];
	add.s32 	%r537, %r536, %r535;
	min.s32 	%r538, %r526, %r537;
	ld.shared.u32 	%r539, [%r43+10624];
	add.s32 	%r540, %r539, %r535;
	min.s32 	%r541, %r529, %r540;
	ld.shared.u32 	%r542, [%r40+24740];
	add.s32 	%r543, %r536, %r542;
	min.s32 	%r544, %r532, %r543;
	add.s32 	%r545, %r539, %r542;
	min.s32 	%r546, %r534, %r545;
	ld.shared.u32 	%r547, [%r40+16552];
	ld.shared.u32 	%r548, [%r43+10752];
	add.s32 	%r549, %r548, %r547;
	min.s32 	%r550, %r538, %r549;
	ld.shared.u32 	%r551, [%r43+10880];
	add.s32 	%r552, %r551, %r547;
	min.s32 	%r553, %r541, %r552;
	ld.shared.u32 	%r554, [%r40+24744];
	add.s32 	%r555, %r548, %r554;
	min.s32 	%r556, %r544, %r555;
	add.s32 	%r557, %r551, %r554;
	min.s32 	%r558, %r546, %r557;
	ld.shared.u32 	%r559, [%r40+16556];
	ld.shared.u32 	%r560, [%r43+11008];
	add.s32 	%r561, %r560, %r559;
	min.s32 	%r562, %r550, %r561;
	ld.shared.u32 	%r563, [%r43+11136];
	add.s32 	%r564, %r563, %r559;
	min.s32 	%r565, %r553, %r564;
	ld.shared.u32 	%r566, [%r40+24748];
	add.s32 	%r567, %r560, %r566;
	min.s32 	%r568, %r556, %r567;
	add.s32 	%r569, %r563, %r566;
	min.s32 	%r570, %r558, %r569;
	ld.shared.u32 	%r571, [%r40+16560];
	ld.shared.u32 	%r572, [%r43+11264];
	add.s32 	%r573, %r572, %r571;
	min.s32 	%r574, %r562, %r573;
	ld.shared.u32 	%r575, [%r43+11392];
	add.s32 	%r576, %r575, %r571;
	min.s32 	%r577, %r565, %r576;
	ld.shared.u32 	%r578, [%r40+24752];
	add.s32 	%r579, %r572, %r578;
	min.s32 	%r580, %r568, %r579;
	add.s32 	%r581, %r575, %r578;
	min.s32 	%r582, %r570, %r581;
	ld.shared.u32 	%r583, [%r40+16564];
	ld.shared.u32 	%r584, [%r43+11520];
	add.s32 	%r585, %r584, %r583;
	min.s32 	%r586, %r574, %r585;
	ld.shared.u32 	%r587, [%r43+11648];
	add.s32 	%r588, %r587, %r583;
	min.s32 	%r589, %r577, %r588;
	ld.shared.u32 	%r590, [%r40+24756];
	add.s32 	%r591, %r584, %r590;
	min.s32 	%r592, %r580, %r591;
	add.s32 	%r593, %r587, %r590;
	min.s32 	%r594, %r582, %r593;
	ld.shared.u32 	%r595, [%r40+16568];
	ld.shared.u32 	%r596, [%r43+11776];
	add.s32 	%r597, %r596, %r595;
	min.s32 	%r598, %r586, %r597;
	ld.shared.u32 	%r599, [%r43+11904];
	add.s32 	%r600, %r599, %r595;
	min.s32 	%r601, %r589, %r600;
	ld.shared.u32 	%r602, [%r40+24760];
	add.s32 	%r603, %r596, %r602;
	min.s32 	%r604, %r592, %r603;
	add.s32 	%r605, %r599, %r602;
	min.s32 	%r606, %r594, %r605;
	ld.shared.u32 	%r607, [%r40+16572];
	ld.shared.u32 	%r608, [%r43+12032];
	add.s32 	%r609, %r608, %r607;
	min.s32 	%r610, %r598, %r609;
	ld.shared.u32 	%r611, [%r43+12160];
	add.s32 	%r612, %r611, %r607;
	min.s32 	%r613, %r601, %r612;
	ld.shared.u32 	%r614, [%r40+24764];
	add.s32 	%r615, %r608, %r614;
	min.s32 	%r616, %r604, %r615;
	add.s32 	%r617, %r611, %r614;
	min.s32 	%r618, %r606, %r617;
	ld.shared.u32 	%r619, [%r40+16576];
	ld.shared.u32 	%r620, [%r43+12288];
	add.s32 	%r621, %r620, %r619;
	min.s32 	%r622, %r610, %r621;
	ld.shared.u32 	%r623, [%r43+12416];
	add.s32 	%r624, %r623, %r619;
	min.s32 	%r625, %r613, %r624;
	ld.shared.u32 	%r626, [%r40+24768];
	add.s32 	%r627, %r620, %r626;
	min.s32 	%r628, %r616, %r627;
	add.s32 	%r629, %r623, %r626;
	min.s32 	%r630, %r618, %r629;
	ld.shared.u32 	%r631, [%r40+16580];
	ld.shared.u32 	%r632, [%r43+12544];
	add.s32 	%r633, %r632, %r631;
	min.s32 	%r634, %r622, %r633;
	ld.shared.u32 	%r635, [%r43+12672];
	add.s32 	%r636, %r635, %r631;
	min.s32 	%r637, %r625, %r636;
	ld.shared.u32 	%r638, [%r40+24772];
	add.s32 	%r639, %r632, %r638;
	min.s32 	%r640, %r628, %r639;
	add.s32 	%r641, %r635, %r638;
	min.s32 	%r642, %r630, %r641;
	ld.shared.u32 	%r643, [%r40+16584];
	ld.shared.u32 	%r644, [%r43+12800];
	add.s32 	%r645, %r644, %r643;
	min.s32 	%r646, %r634, %r645;
	ld.shared.u32 	%r647, [%r43+12928];
	add.s32 	%r648, %r647, %r643;
	min.s32 	%r649, %r637, %r648;
	ld.shared.u32 	%r650, [%r40+24776];
	add.s32 	%r651, %r644, %r650;
	min.s32 	%r652, %r640, %r651;
	add.s32 	%r653, %r647, %r650;
	min.s32 	%r654, %r642, %r653;
	ld.shared.u32 	%r655, [%r40+16588];
	ld.shared.u32 	%r656, [%r43+13056];
	add.s32 	%r657, %r656, %r655;
	min.s32 	%r658, %r646, %r657;
	ld.shared.u32 	%r659, [%r43+13184];
	add.s32 	%r660, %r659, %r655;
	min.s32 	%r661, %r649, %r660;
	ld.shared.u32 	%r662, [%r40+24780];
	add.s32 	%r663, %r656, %r662;
	min.s32 	%r664, %r652, %r663;
	add.s32 	%r665, %r659, %r662;
	min.s32 	%r666, %r654, %r665;
	ld.shared.u32 	%r667, [%r40+16592];
	ld.shared.u32 	%r668, [%r43+13312];
	add.s32 	%r669, %r668, %r667;
	min.s32 	%r670, %r658, %r669;
	ld.shared.u32 	%r671, [%r43+13440];
	add.s32 	%r672, %r671, %r667;
	min.s32 	%r673, %r661, %r672;
	ld.shared.u32 	%r674, [%r40+24784];
	add.s32 	%r675, %r668, %r674;
	min.s32 	%r676, %r664, %r675;
	add.s32 	%r677, %r671, %r674;
	min.s32 	%r678, %r666, %r677;
	ld.shared.u32 	%r679, [%r40+16596];
	ld.shared.u32 	%r680, [%r43+13568];
	add.s32 	%r681, %r680, %r679;
	min.s32 	%r682, %r670, %r681;
	ld.shared.u32 	%r683, [%r43+13696];
	add.s32 	%r684, %r683, %r679;
	min.s32 	%r685, %r673, %r684;
	ld.shared.u32 	%r686, [%r40+24788];
	add.s32 	%r687, %r680, %r686;
	min.s32 	%r688, %r676, %r687;
	add.s32 	%r689, %r683, %r686;
	min.s32 	%r690, %r678, %r689;
	ld.shared.u32 	%r691, [%r40+16600];
	ld.shared.u32 	%r692, [%r43+13824];
	add.s32 	%r693, %r692, %r691;
	min.s32 	%r694, %r682, %r693;
	ld.shared.u32 	%r695, [%r43+13952];
	add.s32 	%r696, %r695, %r691;
	min.s32 	%r697, %r685, %r696;
	ld.shared.u32 	%r698, [%r40+24792];
	add.s32 	%r699, %r692, %r698;
	min.s32 	%r700, %r688, %r699;
	add.s32 	%r701, %r695, %r698;
	min.s32 	%r702, %r690, %r701;
	ld.shared.u32 	%r703, [%r40+16604];
	ld.shared.u32 	%r704, [%r43+14080];
	add.s32 	%r705, %r704, %r703;
	min.s32 	%r706, %r694, %r705;
	ld.shared.u32 	%r707, [%r43+14208];
	add.s32 	%r708, %r707, %r703;
	min.s32 	%r709, %r697, %r708;
	ld.shared.u32 	%r710, [%r40+24796];
	add.s32 	%r711, %r704, %r710;
	min.s32 	%r712, %r700, %r711;
	add.s32 	%r713, %r707, %r710;
	min.s32 	%r714, %r702, %r713;
	ld.shared.u32 	%r715, [%r40+16608];
	ld.shared.u32 	%r716, [%r43+14336];
	add.s32 	%r717, %r716, %r715;
	min.s32 	%r718, %r706, %r717;
	ld.shared.u32 	%r719, [%r43+14464];
	add.s32 	%r720, %r719, %r715;
	min.s32 	%r721, %r709, %r720;
	ld.shared.u32 	%r722, [%r40+24800];
	add.s32 	%r723, %r716, %r722;
	min.s32 	%r724, %r712, %r723;
	add.s32 	%r725, %r719, %r722;
	min.s32 	%r726, %r714, %r725;
	ld.shared.u32 	%r727, [%r40+16612];
	ld.shared.u32 	%r728, [%r43+14592];
	add.s32 	%r729, %r728, %r727;
	min.s32 	%r730, %r718, %r729;
	ld.shared.u32 	%r731, [%r43+14720];
	add.s32 	%r732, %r731, %r727;
	min.s32 	%r733, %r721, %r732;
	ld.shared.u32 	%r734, [%r40+24804];
	add.s32 	%r735, %r728, %r734;
	min.s32 	%r736, %r724, %r735;
	add.s32 	%r737, %r731, %r734;
	min.s32 	%r738, %r726, %r737;
	ld.shared.u32 	%r739, [%r40+16616];
	ld.shared.u32 	%r740, [%r43+14848];
	add.s32 	%r741, %r740, %r739;
	min.s32 	%r742, %r730, %r741;
	ld.shared.u32 	%r743, [%r43+14976];
	add.s32 	%r744, %r743, %r739;
	min.s32 	%r745, %r733, %r744;
	ld.shared.u32 	%r746, [%r40+24808];
	add.s32 	%r747, %r740, %r746;
	min.s32 	%r748, %r736, %r747;
	add.s32 	%r749, %r743, %r746;
	min.s32 	%r750, %r738, %r749;
	ld.shared.u32 	%r751, [%r40+16620];
	ld.shared.u32 	%r752, [%r43+15104];
	add.s32 	%r753, %r752, %r751;
	min.s32 	%r754, %r742, %r753;
	ld.shared.u32 	%r755, [%r43+15232];
	add.s32 	%r756, %r755, %r751;
	min.s32 	%r757, %r745, %r756;
	ld.shared.u32 	%r758, [%r40+24812];
	add.s32 	%r759, %r752, %r758;
	min.s32 	%r760, %r748, %r759;
	add.s32 	%r761, %r755, %r758;
	min.s32 	%r762, %r750, %r761;
	ld.shared.u32 	%r763, [%r40+16624];
	ld.shared.u32 	%r764, [%r43+15360];
	add.s32 	%r765, %r764, %r763;
	min.s32 	%r766, %r754, %r765;
	ld.shared.u32 	%r767, [%r43+15488];
	add.s32 	%r768, %r767, %r763;
	min.s32 	%r769, %r757, %r768;
	ld.shared.u32 	%r770, [%r40+24816];
	add.s32 	%r771, %r764, %r770;
	min.s32 	%r772, %r760, %r771;
	add.s32 	%r773, %r767, %r770;
	min.s32 	%r774, %r762, %r773;
	ld.shared.u32 	%r775, [%r40+16628];
	ld.shared.u32 	%r776, [%r43+15616];
	add.s32 	%r777, %r776, %r775;
	min.s32 	%r778, %r766, %r777;
	ld.shared.u32 	%r779, [%r43+15744];
	add.s32 	%r780, %r779, %r775;
	min.s32 	%r781, %r769, %r780;
	ld.shared.u32 	%r782, [%r40+24820];
	add.s32 	%r783, %r776, %r782;
	min.s32 	%r784, %r772, %r783;
	add.s32 	%r785, %r779, %r782;
	min.s32 	%r786, %r774, %r785;
	ld.shared.u32 	%r787, [%r40+16632];
	ld.shared.u32 	%r788, [%r43+15872];
	add.s32 	%r789, %r788, %r787;
	min.s32 	%r790, %r778, %r789;
	ld.shared.u32 	%r791, [%r43+16000];
	add.s32 	%r792, %r791, %r787;
	min.s32 	%r793, %r781, %r792;
	ld.shared.u32 	%r794, [%r40+24824];
	add.s32 	%r795, %r788, %r794;
	min.s32 	%r796, %r784, %r795;
	add.s32 	%r797, %r791, %r794;
	min.s32 	%r798, %r786, %r797;
	ld.shared.u32 	%r799, [%r40+16636];
	ld.shared.u32 	%r800, [%r43+16128];
	add.s32 	%r801, %r800, %r799;
	min.s32 	%r802, %r790, %r801;
	ld.shared.u32 	%r803, [%r43+16256];
	add.s32 	%r804, %r803, %r799;
	min.s32 	%r805, %r793, %r804;
	ld.shared.u32 	%r806, [%r40+24828];
	add.s32 	%r807, %r800, %r806;
	min.s32 	%r808, %r796, %r807;
	add.s32 	%r809, %r803, %r806;
	min.s32 	%r810, %r798, %r809;
	st.global.u32 	[%rd4], %r802;
	st.global.u32 	[%rd4+128], %r805;
	st.global.u32 	[%rd6], %r808;
	st.global.u32 	[%rd6+128], %r810;
	ret;

}
	// .globl	_Z6phase3Piii
.visible .entry _Z6phase3Piii(
	.param .u64 .ptr .align 1 _Z6phase3Piii_param_0,
	.param .u32 _Z6phase3Piii_param_1,
	.param .u32 _Z6phase3Piii_param_2
)
{
	.reg .pred 	%p<2>;
	.reg .b32 	%r<824>;
	.reg .b64 	%rd<15>;
	// demoted variable
	.shared .align 4 .b8 _ZZ6phase3PiiiE11dist_shared[32768];
	ld.param.u64 	%rd1, [_Z6phase3Piii_param_0];
	ld.param.u32 	%r1, [_Z6phase3Piii_param_1];
	ld.param.u32 	%r2, [_Z6phase3Piii_param_2];
	cvta.to.global.u64 	%rd2, %rd1;
	ld.const.u32 	%r3, [nV_d];
	shr.s32 	%r4, %r3, 31;
	shr.u32 	%r5, %r4, 26;
	add.s32 	%r6, %r3, %r5;
	shr.s32 	%r7, %r6, 6;
	mad.lo.s32 	%r8, %r2, %r7, %r2;
	shr.u32 	%r9, %r8, 31;
	add.s32 	%r10, %r8, %r9;
	shr.u32 	%r11, %r10, 1;
	mov.u32 	%r12, %ctaid.x;
	add.s32 	%r13, %r11, %r12;
	mov.u32 	%r14, %ctaid.y;
	setp.ge.u32 	%p1, %r14, %r1;
	selp.u32 	%r15, 1, 0, %p1;
	add.s32 	%r16, %r14, %r15;
	mov.u32 	%r17, %tid.y;
	mov.u32 	%r18, %tid.x;
	shl.b32 	%r19, %r13, 6;
	add.s32 	%r20, %r19, %r17;
	shl.b32 	%r21, %r1, 6;
	add.s32 	%r22, %r21, %r18;
	add.s32 	%r23, %r21, %r17;
	shl.b32 	%r24, %r16, 6;
	add.s32 	%r25, %r24, %r18;
	mul.lo.s32 	%r26, %r20, %r3;
	add.s32 	%r27, %r26, %r25;
	mul.wide.s32 	%rd3, %r27, 4;
	add.s64 	%rd4, %rd2, %rd3;
	ld.global.u32 	%r28, [%rd4];
	ld.global.u32 	%r29, [%rd4+128];
	shl.b32 	%r30, %r3, 5;
	add.s32 	%r31, %r26, %r30;
	add.s32 	%r32, %r31, %r25;
	mul.wide.s32 	%rd5, %r32, 4;
	add.s64 	%rd6, %rd2, %rd5;
	ld.global.u32 	%r33, [%rd6];
	ld.global.u32 	%r34, [%rd6+128];
	add.s32 	%r35, %r26, %r22;
	mul.wide.s32 	%rd7, %r35, 4;
	add.s64 	%rd8, %rd2, %rd7;
	ld.global.u32 	%r36, [%rd8];
	shl.b32 	%r37, %r17, 6;
	add.s32 	%r38, %r37, %r18;
	shl.b32 	%r39, %r38, 2;
	mov.u32 	%r40, _ZZ6phase3PiiiE11dist_shared;
	add.s32 	%r41, %r40, %r39;
	st.shared.u32 	[%r41], %r36;
	ld.global.u32 	%r42, [%rd8+128];
	st.shared.u32 	[%r41+128], %r42;
	add.s32 	%r43, %r31, %r22;
	mul.wide.s32 	%rd9, %r43, 4;
	add.s64 	%rd10, %rd2, %rd9;
	ld.global.u32 	%r44, [%rd10];
	st.shared.u32 	[%r41+8192], %r44;
	ld.global.u32 	%r45, [%rd10+128];
	st.shared.u32 	[%r41+8320], %r45;
	mad.lo.s32 	%r46, %r3, %r23, %r25;
	mul.wide.s32 	%rd11, %r46, 4;
	add.s64 	%rd12, %rd2, %rd11;
	ld.global.u32 	%r47, [%rd12];
	st.shared.u32 	[%r41+16384], %r47;
	ld.global.u32 	%r48, [%rd12+128];
	st.shared.u32 	[%r41+16512], %r48;
	add.s32 	%r49, %r46, %r30;
	mul.wide.s32 	%rd13, %r49, 4;
	add.s64 	%rd14, %rd2, %rd13;
	ld.global.u32 	%r50, [%rd14];
	st.shared.u32 	[%r41+24576], %r50;
	ld.global.u32 	%r51, [%rd14+128];
	st.shared.u32 	[%r41+24704], %r51;
	bar.sync 	0;
	shl.b32 	%r52, %r17, 8;
	add.s32 	%r53, %r40, %r52;
	ld.shared.u32 	%r54, [%r53];
	shl.b32 	%r55, %r18, 2;
	add.s32 	%r56, %r40, %r55;
	ld.shared.u32 	%r57, [%r56+16384];
	add.s32 	%r58, %r57, %r54;
	min.s32 	%r59, %r28, %r58;
	ld.shared.u32 	%r60, [%r56+16512];
	add.s32 	%r61, %r60, %r54;
	min.s32 	%r62, %r29, %r61;
	ld.shared.u32 	%r63, [%r53+8192];
	add.s32 	%r64, %r57, %r63;
	min.s32 	%r65, %r33, %r64;
	add.s32 	%r66, %r60, %r63;
	min.s32 	%r67, %r34, %r66;
	ld.shared.u32 	%r68, [%r53+4];
	ld.shared.u32 	%r69, [%r56+16640];
	add.s32 	%r70, %r69, %r68;
	min.s32 	%r71, %r59, %r70;
	ld.shared.u32 	%r72, [%r56+16768];
	add.s32 	%r73, %r72, %r68;
	min.s32 	%r74, %r62, %r73;
	ld.shared.u32 	%r75, [%r53+8196];
	add.s32 	%r76, %r69, %r75;
	min.s32 	%r77, %r65, %r76;
	add.s32 	%r78, %r72, %r75;
	min.s32 	%r79, %r67, %r78;
	ld.shared.u32 	%r80, [%r53+8];
	ld.shared.u32 	%r81, [%r56+16896];
	add.s32 	%r82, %r81, %r80;
	min.s32 	%r83, %r71, %r82;
	ld.shared.u32 	%r84, [%r56+17024];
	add.s32 	%r85, %r84, %r80;
	min.s32 	%r86, %r74, %r85;
	ld.shared.u32 	%r87, [%r53+8200];
	add.s32 	%r88, %r81, %r87;
	min.s32 	%r89, %r77, %r88;
	add.s32 	%r90, %r84, %r87;
	min.s32 	%r91, %r79, %r90;
	ld.shared.u32 	%r92, [%r53+12];
	ld.shared.u32 	%r93, [%r56+17152];
	add.s32 	%r94, %r93, %r92;
	min.s32 	%r95, %r83, %r94;
	ld.shared.u32 	%r96, [%r56+17280];
	add.s32 	%r97, %r96, %r92;
	min.s32 	%r98, %r86, %r97;
	ld.shared.u32 	%r99, [%r53+8204];
	add.s32 	%r100, %r93, %r99;
	min.s32 	%r101, %r89, %r100;
	add.s32 	%r102, %r96, %r99;
	min.s32 	%r103, %r91, %r102;
	ld.shared.u32 	%r104, [%r53+16];
	ld.shared.u32 	%r105, [%r56+17408];
	add.s32 	%r106, %r105, %r104;
	min.s32 	%r107, %r95, %r106;
	ld.shared.u32 	%r108, [%r56+17536];
	add.s32 	%r109, %r108, %r104;
	min.s32 	%r110, %r98, %r109;
	ld.shared.u32 	%r111, [%r53+8208];
	add.s32 	%r112, %r105, %r111;
	min.s32 	%r113, %r101, %r112;
	add.s32 	%r114, %r108, %r111;
	min.s32 	%r115, %r103, %r114;
	ld.shared.u32 	%r116, [%r53+20];
	ld.shared.u32 	%r117, [%r56+17664];
	add.s32 	%r118, %r117, %r116;
	min.s32 	%r119, %r107, %r118;
	ld.shared.u32 	%r120, [%r56+17792];
	add.s32 	%r121, %r120, %r116;
	min.s32 	%r122, %r110, %r121;
	ld.shared.u32 	%r123, [%r53+8212];
	add.s32 	%r124, %r117, %r123;
	min.s32 	%r125, %r113, %r124;
	add.s32 	%r126, %r120, %r123;
	min.s32 	%r127, %r115, %r126;
	ld.shared.u32 	%r128, [%r53+24];
	ld.shared.u32 	%r129, [%r56+17920];
	add.s32 	%r130, %r129, %r128;
	min.s32 	%r131, %r119, %r130;
	ld.shared.u32 	%r132, [%r56+18048];
	add.s32 	%r133, %r132, %r128;
	min.s32 	%r134, %r122, %r133;
	ld.shared.u32 	%r135, [%r53+8216];
	add.s32 	%r136, %r129, %r135;
	min.s32 	%r137, %r125, %r136;
	add.s32 	%r138, %r132, %r135;
	min.s32 	%r139, %r127, %r138;
	ld.shared.u32 	%r140, [%r53+28];
	ld.shared.u32 	%r141, [%r56+18176];
	add.s32 	%r142, %r141, %r140;
	min.s32 	%r143, %r131, %r142;
	ld.shared.u32 	%r144, [%r56+18304];
	add.s32 	%r145, %r144, %r140;
	min.s32 	%r146, %r134, %r145;
	ld.shared.u32 	%r147, [%r53+8220];
	add.s32 	%r148, %r141, %r147;
	min.s32 	%r149, %r137, %r148;
	add.s32 	%r150, %r144, %r147;
	min.s32 	%r151, %r139, %r150;
	ld.shared.u32 	%r152, [%r53+32];
	ld.shared.u32 	%r153, [%r56+18432];
	add.s32 	%r154, %r153, %r152;
	min.s32 	%r155, %r143, %r154;
	ld.shared.u32 	%r156, [%r56+18560];
	add.s32 	%r157, %r156, %r152;
	min.s32 	%r158, %r146, %r157;
	ld.shared.u32 	%r159, [%r53+8224];
	add.s32 	%r160, %r153, %r159;
	min.s32 	%r161, %r149, %r160;
	add.s32 	%r162, %r156, %r159;
	min.s32 	%r163, %r151, %r162;
	ld.shared.u32 	%r164, [%r53+36];
	ld.shared.u32 	%r165, [%r56+18688];
	add.s32 	%r166, %r165, %r164;
	min.s32 	%r167, %r155, %r166;
	ld.shared.u32 	%r168, [%r56+18816];
	add.s32 	%r169, %r168, %r164;
	min.s32 	%r170, %r158, %r169;
	ld.shared.u32 	%r171, [%r53+8228];
	add.s32 	%r172, %r165, %r171;
	min.s32 	%r173, %r161, %r172;
	add.s32 	%r174, %r168, %r171;
	min.s32 	%r175, %r163, %r174;
	ld.shared.u32 	%r176, [%r53+40];
	ld.shared.u32 	%r177, [%r56+18944];
	add.s32 	%r178, %r177, %r176;
	min.s32 	%r179, %r167, %r178;
	ld.shared.u32 	%r180, [%r56+19072];
	add.s32 	%r181, %r180, %r176;
	min.s32 	%r182, %r170, %r181;
	ld.shared.u32 	%r183, [%r53+8232];
	add.s32 	%r184, %r177, %r183;
	min.s32 	%r185, %r173, %r184;
	add.s32 	%r186, %r180, %r183;
	min.s32 	%r187, %r175, %r186;
	ld.shared.u32 	%r188, [%r53+44];
	ld.shared.u32 	%r189, [%r56+19200];
	add.s32 	%r190, %r189, %r188;
	min.s32 	%r191, %r179, %r190;
	ld.shared.u32 	%r192, [%r56+19328];
	add.s32 	%r193, %r192, %r188;
	min.s32 	%r194, %r182, %r193;
	ld.shared.u32 	%r195, [%r53+8236];
	add.s32 	%r196, %r189, %r195;
	min.s32 	%r197, %r185, %r196;
	add.s32 	%r198, %r192, %r195;
	min.s32 	%r199, %r187, %r198;
	ld.shared.u32 	%r200, [%r53+48];
	ld.shared.u32 	%r201, [%r56+19456];
	add.s32 	%r202, %r201, %r200;
	min.s32 	%r203, %r191, %r202;
	ld.shared.u32 	%r204, [%r56+19584];
	add.s32 	%r205, %r204, %r200;
	min.s32 	%r206, %r194, %r205;
	ld.shared.u32 	%r207, [%r53+8240];
	add.s32 	%r208, %r201, %r207;
	min.s32 	%r209, %r197, %r208;
	add.s32 	%r210, %r204, %r207;
	min.s32 	%r211, %r199, %r210;
	ld.shared.u32 	%r212, [%r53+52];
	ld.shared.u32 	%r213, [%r56+19712];
	add.s32 	%r214, %r213, %r212;
	min.s32 	%r215, %r203, %r214;
	ld.shared.u32 	%r216, [%r56+19840];
	add.s32 	%r217, %r216, %r212;
	min.s32 	%r218, %r206, %r217;
	ld.shared.u32 	%r219, [%r53+8244];
	add.s32 	%r220, %r213, %r219;
	min.s32 	%r221, %r209, %r220;
	add.s32 	%r222, %r216, %r219;
	min.s32 	%r223, %r211, %r222;
	ld.shared.u32 	%r224, [%r53+56];
	ld.shared.u32 	%r225, [%r56+19968];
	add.s32 	%r226, %r225, %r224;
	min.s32 	%r227, %r215, %r226;
	ld.shared.u32 	%r228, [%r56+20096];
	add.s32 	%r229, %r228, %r224;
	min.s32 	%r230, %r218, %r229;
	ld.shared.u32 	%r231, [%r53+8248];
	add.s32 	%r232, %r225, %r231;
	min.s32 	%r233, %r221, %r232;
	add.s32 	%r234, %r228, %r231;
	min.s32 	%r235, %r223, %r234;
	ld.shared.u32 	%r236, [%r53+60];
	ld.shared.u32 	%r237, [%r56+20224];
	add.s32 	%r238, %r237, %r236;
	min.s32 	%r239, %r227, %r238;
	ld.shared.u32 	%r240, [%r56+20352];
	add.s32 	%r241, %r240, %r236;
	min.s32 	%r242, %r230, %r241;
	ld.shared.u32 	%r243, [%r53+8252];
	add.s32 	%r244, %r237, %r243;
	min.s32 	%r245, %r233, %r244;
	add.s32 	%r246, %r240, %r243;
	min.s32 	%r247, %r235, %r246;
	ld.shared.u32 	%r248, [%r53+64];
	ld.shared.u32 	%r249, [%r56+20480];
	add.s32 	%r250, %r249, %r248;
	min.s32 	%r251, %r239, %r250;
	ld.shared.u32 	%r252, [%r56+20608];
	add.s32 	%r253, %r252, %r248;
	min.s32 	%r254, %r242, %r253;
	ld.shared.u32 	%r255, [%r53+8256];
	add.s32 	%r256, %r249, %r255;
	min.s32 	%r257, %r245, %r256;
	add.s32 	%r258, %r252, %r255;
	min.s32 	%r259, %r247, %r258;
	ld.shared.u32 	%r260, [%r53+68];
	ld.shared.u32 	%r261, [%r56+20736];
	add.s32 	%r262, %r261, %r260;
	min.s32 	%r263, %r251, %r262;
	ld.shared.u32 	%r264, [%r56+20864];
	add.s32 	%r265, %r264, %r260;
	min.s32 	%r266, %r254, %r265;
	ld.shared.u32 	%r267, [%r53+8260];
	add.s32 	%r268, %r261, %r267;
	min.s32 	%r269, %r257, %r268;
	add.s32 	%r270, %r264, %r267;
	min.s32 	%r271, %r259, %r270;
	ld.shared.u32 	%r272, [%r53+72];
	ld.shared.u32 	%r273, [%r56+20992];
	add.s32 	%r274, %r273, %r272;
	min.s32 	%r275, %r263, %r274;
	ld.shared.u32 	%r276, [%r56+21120];
	add.s32 	%r277, %r276, %r272;
	min.s32 	%r278, %r266, %r277;
	ld.shared.u32 	%r279, [%r53+8264];
	add.s32 	%r280, %r273, %r279;
	min.s32 	%r281, %r269, %r280;
	add.s32 	%r282, %r276, %r279;
	min.s32 	%r283, %r271, %r282;
	ld.shared.u32 	%r284, [%r53+76];
	ld.shared.u32 	%r285, [%r56+21248];
	add.s32 	%r286, %r285, %r284;
	min.s32 	%r287, %r275, %r286;
	ld.shared.u32 	%r288, [%r56+21376];
	add.s32 	%r289, %r288, %r284;
	min.s32 	%r290, %r278, %r289;
	ld.shared.u32 	%r291, [%r53+8268];
	add.s32 	%r292, %r285, %r291;
	min.s32 	%r293, %r281, %r292;
	add.s32 	%r294, %r288, %r291;
	min.s32 	%r295, %r283, %r294;
	ld.shared.u32 	%r296, [%r53+80];
	ld.shared.u32 	%r297, [%r56+21504];
	add.s32 	%r298, %r297, %r296;
	min.s32 	%r299, %r287, %r298;
	ld.shared.u32 	%r300, [%r56+21632];
	add.s32 	%r301, %r300, %r296;
	min.s32 	%r302, %r290, %r301;
	ld.shared.u32 	%r303, [%r53+8272];
	add.s32 	%r304, %r297, %r303;
	min.s32 	%r305, %r293, %r304;
	add.s32 	%r306, %r300, %r303;
	min.s32 	%r307, %r295, %r306;
	ld.shared.u32 	%r308, [%r53+84];
	ld.shared.u32 	%r309, [%r56+21760];
	add.s32 	%r310, %r309, %r308;
	min.s32 	%r311, %r299, %r310;
	ld.shared.u32 	%r312, [%r56+21888];
	add.s32 	%r313, %r312, %r308;
	min.s32 	%r314, %r302, %r313;
	ld.shared.u32 	%r315, [%r53+8276];
	add.s32 	%r316, %r309, %r315;
	min.s32 	%r317, %r305, %r316;
	add.s32 	%r318, %r312, %r315;
	min.s32 	%r319, %r307, %r318;
	ld.shared.u32 	%r320, [%r53+88];
	ld.shared.u32 	%r321, [%r56+22016];
	add.s32 	%r322, %r321, %r320;
	min.s32 	%r323, %r311, %r322;
	ld.shared.u32 	%r324, [%r56+22144];
	add.s32 	%r325, %r324, %r320;
	min.s32 	%r326, %r314, %r325;
	ld.shared.u32 	%r327, [%r53+8280];
	add.s32 	%r328, %r321, %r327;
	min.s32 	%r329, %r317, %r328;
	add.s32 	%r330, %r324, %r327;
	min.s32 	%r331, %r319, %r330;
	ld.shared.u32 	%r332, [%r53+92];
	ld.shared.u32 	%r333, [%r56+22272];
	add.s32 	%r334, %r333, %r332;
	min.s32 	%r335, %r323, %r334;
	ld.shared.u32 	%r336, [%r56+22400];
	add.s32 	%r337, %r336, %r332;
	min.s32 	%r338, %r326, %r337;
	ld.shared.u32 	%r339, [%r53+8284];
	add.s32 	%r340, %r333, %r339;
	min.s32 	%r341, %r329, %r340;
	add.s32 	%r342, %r336, %r339;
	min.s32 	%r343, %r331, %r342;
	ld.shared.u32 	%r344, [%r53+96];
	ld.shared.u32 	%r345, [%r56+22528];
	add.s32 	%r346, %r345, %r344;
	min.s32 	%r347, %r335, %r346;
	ld.shared.u32 	%r348, [%r56+22656];
	add.s32 	%r349, %r348, %r344;
	min.s32 	%r350, %r338, %r349;
	ld.shared.u32 	%r351, [%r53+8288];
	add.s32 	%r352, %r345, %r351;
	min.s32 	%r353, %r341, %r352;
	add.s32 	%r354, %r348, %r351;
	min.s32 	%r355, %r343, %r354;
	ld.shared.u32 	%r356, [%r53+100];
	ld.shared.u32 	%r357, [%r56+22784];
	add.s32 	%r358, %r357, %r356;
	min.s32 	%r359, %r347, %r358;
	ld.shared.u32 	%r360, [%r56+22912];
	add.s32 	%r361, %r360, %r356;
	min.s32 	%r362, %r350, %r361;
	ld.shared.u32 	%r363, [%r53+8292];
	add.s32 	%r364, %r357, %r363;
	min.s32 	%r365, %r353, %r364;
	add.s32 	%r366, %r360, %r363;
	min.s32 	%r367, %r355, %r366;
	ld.shared.u32 	%r368, [%r53+104];
	ld.shared.u32 	%r369, [%r56+23040];
	add.s32 	%r370, %r369, %r368;
	min.s32 	%r371, %r359, %r370;
	ld.shared.u32 	%r372, [%r56+23168];
	add.s32 	%r373, %r372, %r368;
	min.s32 	%r374, %r362, %r373;
	ld.shared.u32 	%r375, [%r53+8296];
	add.s32 	%r376, %r369, %r375;
	min.s32 	%r377, %r365, %r376;
	add.s32 	%r378, %r372, %r375;
	min.s32 	%r379, %r367, %r378;
	ld.shared.u32 	%r380, [%r53+108];
	ld.shared.u32 	%r381, [%r56+23296];
	add.s32 	%r382, %r381, %r380;
	min.s32 	%r383, %r371, %r382;
	ld.shared.u32 	%r384, [%r56+23424];
	add.s32 	%r385, %r384, %r380;
	min.s32 	%r386, %r374, %r385;
	ld.shared.u32 	%r387, [%r53+8300];
	add.s32 	%r388, %r381, %r387;
	min.s32 	%r389, %r377, %r388;
	add.s32 	%r390, %r384, %r387;
	min.s32 	%r391, %r379, %r390;
	ld.shared.u32 	%r392, [%r53+112];
	ld.shared.u32 	%r393, [%r56+23552];
	add.s32 	%r394, %r393, %r392;
	min.s32 	%r395, %r383, %r394;
	ld.shared.u32 	%r396, [%r56+23680];
	add.s32 	%r397, %r396, %r392;
	min.s32 	%r398, %r386, %r397;
	ld.shared.u32 	%r399, [%r53+8304];
	add.s32 	%r400, %r393, %r399;
	min.s32 	%r401, %r389, %r400;
	add.s32 	%r402, %r396, %r399;
	min.s32 	%r403, %r391, %r402;
	ld.shared.u32 	%r404, [%r53+116];
	ld.shared.u32 	%r405, [%r56+23808];
	add.s32 	%r406, %r405, %r404;
	min.s32 	%r407, %r395, %r406;
	ld.shared.u32 	%r408, [%r56+23936];
	add.s32 	%r409, %r408, %r404;
	min.s32 	%r410, %r398, %r409;
	ld.shared.u32 	%r411, [%r53+8308];
	add.s32 	%r412, %r405, %r411;
	min.s32 	%r413, %r401, %r412;
	add.s32 	%r414, %r408, %r411;
	min.s32 	%r415, %r403, %r414;
	ld.shared.u32 	%r416, [%r53+120];
	ld.shared.u32 	%r417, [%r56+24064];
	add.s32 	%r418, %r417, %r416;
	min.s32 	%r419, %r407, %r418;
	ld.shared.u32 	%r420, [%r56+24192];
	add.s32 	%r421, %r420, %r416;
	min.s32 	%r422, %r410, %r421;
	ld.shared.u32 	%r423, [%r53+8312];
	add.s32 	%r424, %r417, %r423;
	min.s32 	%r425, %r413, %r424;
	add.s32 	%r426, %r420, %r423;
	min.s32 	%r427, %r415, %r426;
	ld.shared.u32 	%r428, [%r53+124];
	ld.shared.u32 	%r429, [%r56+24320];
	add.s32 	%r430, %r429, %r428;
	min.s32 	%r431, %r419, %r430;
	ld.shared.u32 	%r432, [%r56+24448];
	add.s32 	%r433, %r432, %r428;
	min.s32 	%r434, %r422, %r433;
	ld.shared.u32 	%r435, [%r53+8316];
	add.s32 	%r436, %r429, %r435;
	min.s32 	%r437, %r425, %r436;
	add.s32 	%r438, %r432, %r435;
	min.s32 	%r439, %r427, %r438;
	ld.shared.u32 	%r440, [%r53+128];
	ld.shared.u32 	%r441, [%r56+24576];
	add.s32 	%r442, %r441, %r440;
	min.s32 	%r443, %r431, %r442;
	ld.shared.u32 	%r444, [%r56+24704];
	add.s32 	%r445, %r444, %r440;
	min.s32 	%r446, %r434, %r445;
	ld.shared.u32 	%r447, [%r53+8320];
	add.s32 	%r448, %r441, %r447;
	min.s32 	%r449, %r437, %r448;
	add.s32 	%r450, %r444, %r447;
	min.s32 	%r451, %r439, %r450;
	ld.shared.u32 	%r452, [%r53+132];
	ld.shared.u32 	%r453, [%r56+24832];
	add.s32 	%r454, %r453, %r452;
	min.s32 	%r455, %r443, %r454;
	ld.shared.u32 	%r456, [%r56+24960];
	add.s32 	%r457, %r456, %r452;
	min.s32 	%r458, %r446, %r457;
	ld.shared.u32 	%r459, [%r53+8324];
	add.s32 	%r460, %r453, %r459;
	min.s32 	%r461, %r449, %r460;
	add.s32 	%r462, %r456, %r459;
	min.s32 	%r463, %r451, %r462;
	ld.shared.u32 	%r464, [%r53+136];
	ld.shared.u32 	%r465, [%r56+25088];
	add.s32 	%r466, %r465, %r464;
	min.s32 	%r467, %r455, %r466;
	ld.shared.u32 	%r468, [%r56+25216];
	add.s32 	%r469, %r468, %r464;
	min.s32 	%r470, %r458, %r469;
	ld.shared.u32 	%r471, [%r53+8328];
	add.s32 	%r472, %r465, %r471;
	min.s32 	%r473, %r461, %r472;
	add.s32 	%r474, %r468, %r471;
	min.s32 	%r475, %r463, %r474;
	ld.shared.u32 	%r476, [%r53+140];
	ld.shared.u32 	%r477, [%r56+25344];
	add.s32 	%r478, %r477, %r476;
	min.s32 	%r479, %r467, %r478;
	ld.shared.u32 	%r480, [%r56+25472];
	add.s32 	%r481, %r480, %r476;
	min.s32 	%r482, %r470, %r481;
	ld.shared.u32 	%r483, [%r53+8332];
	add.s32 	%r484, %r477, %r483;
	min.s32 	%r485, %r473, %r484;
	add.s32 	%r486, %r480, %r483;
	min.s32 	%r487, %r475, %r486;
	ld.shared.u32 	%r488, [%r53+144];
	ld.shared.u32 	%r489, [%r56+25600];
	add.s32 	%r490, %r489, %r488;
	min.s32 	%r491, %r479, %r490;
	ld.shared.u32 	%r492, [%r56+25728];
	add.s32 	%r493, %r492, %r488;
	min.s32 	%r494, %r482, %r493;
	ld.shared.u32 	%r495, [%r53+8336];
	add.s32 	%r496, %r489, %r495;
	min.s32 	%r497, %r485, %r496;
	add.s32 	%r498, %r492, %r495;
	min.s32 	%r499, %r487, %r498;
	ld.shared.u32 	%r500, [%r53+148];
	ld.shared.u32 	%r501, [%r56+25856];
	add.s32 	%r502, %r501, %r500;
	min.s32 	%r503, %r491, %r502;
	ld.shared.u32 	%r504, [%r56+25984];
	add.s32 	%r505, %r504, %r500;
	min.s32 	%r506, %r494, %r505;
	ld.shared.u32 	%r507, [%r53+8340];
	add.s32 	%r508, %r501, %r507;
	min.s32 	%r509, %r497, %r508;
	add.s32 	%r510, %r504, %r507;
	min.s32 	%r511, %r499, %r510;
	ld.shared.u32 	%r512, [%r53+152];
	ld.shared.u32 	%r513, [%r56+26112];
	add.s32 	%r514, %r513, %r512;
	min.s32 	%r515, %r503, %r514;
	ld.shared.u32 	%r516, [%r56+26240];
	add.s32 	%r517, %r516, %r512;
	min.s32 	%r518, %r506, %r517;
	ld.shared.u32 	%r519, [%r53+8344];
	add.s32 	%r520, %r513, %r519;
	min.s32 	%r521, %r509, %r520;
	add.s32 	%r522, %r516, %r519;
	min.s32 	%r523, %r511, %r522;
	ld.shared.u32 	%r524, [%r53+156];
	ld.shared.u32 	%r525, [%r56+26368];
	add.s32 	%r526, %r525, %r524;
	min.s32 	%r527, %r515, %r526;
	ld.shared.u32 	%r528, [%r56+26496];
	add.s32 	%r529, %r528, %r524;
	min.s32 	%r530, %r518, %r529;
	ld.shared.u32 	%r531, [%r53+8348];
	add.s32 	%r532, %r525, %r531;
	min.s32 	%r533, %r521, %r532;
	add.s32 	%r534, %r528, %r531;
	min.s32 	%r535, %r523, %r534;
	ld.shared.u32 	%r536, [%r53+160];
	ld.shared.u32 	%r537, [%r56+26624];
	add.s32 	%r538, %r537, %r536;
	min.s32 	%r539, %r527, %r538;
	ld.shared.u32 	%r540, [%r56+26752];
	add.s32 	%r541, %r540, %r536;
	min.s32 	%r542, %r530, %r541;
	ld.shared.u32 	%r543, [%r53+8352];
	add.s32 	%r544, %r537, %r543;
	min.s32 	%r545, %r533, %r544;
	add.s32 	%r546, %r540, %r543;
	min.s32 	%r547, %r535, %r546;
	ld.shared.u32 	%r548, [%r53+164];
	ld.shared.u32 	%r549, [%r56+26880];
	add.s32 	%r550, %r549, %r548;
	min.s32 	%r551, %r539, %r550;
	ld.shared.u32 	%r552, [%r56+27008];
	add.s32 	%r553, %r552, %r548;
	min.s32 	%r554, %r542, %r553;
	ld.shared.u32 	%r555, [%r53+8356];
	add.s32 	%r556, %r549, %r555;
	min.s32 	%r557, %r545, %r556;
	add.s32 	%r558, %r552, %r555;
	min.s32 	%r559, %r547, %r558;
	ld.shared.u32 	%r560, [%r53+168];
	ld.shared.u32 	%r561, [%r56+27136];
	add.s32 	%r562, %r561, %r560;
	min.s32 	%r563, %r551, %r562;
	ld.shared.u32 	%r564, [%r56+27264];
	add.s32 	%r565, %r564, %r560;
	min.s32 	%r566, %r554, %r565;
	ld.shared.u32 	%r567, [%r53+8360];
	add.s32 	%r568, %r561, %r567;
	min.s32 	%r569, %r557, %r568;
	add.s32 	%r570, %r564, %r567;
	min.s32 	%r571, %r559, %r570;
	ld.shared.u32 	%r572, [%r53+172];
	ld.shared.u32 	%r573, [%r56+27392];
	add.s32 	%r574, %r573, %r572;
	min.s32 	%r575, %r563, %r574;
	ld.shared.u32 	%r576, [%r56+27520];
	add.s32 	%r577, %r576, %r572;
	min.s32 	%r578, %r566, %r577;
	ld.shared.u32 	%r579, [%r53+8364];
	add.s32 	%r580, %r573, %r579;
	min.s32 	%r581, %r569, %r580;
	add.s32 	%r582, %r576, %r579;
	min.s32 	%r583, %r571, %r582;
	ld.shared.u32 	%r584, [%r53+176];
	ld.shared.u32 	%r585, [%r56+27648];
	add.s32 	%r586, %r585, %r584;
	min.s32 	%r587, %r575, %r586;
	ld.shared.u32 	%r588, [%r56+27776];
	add.s32 	%r589, %r588, %r584;
	min.s32 	%r590, %r578, %r589;
	ld.shared.u32 	%r591, [%r53+8368];
	add.s32 	%r592, %r585, %r591;
	min.s32 	%r593, %r581, %r592;
	add.s32 	%r594, %r588, %r591;
	min.s32 	%r595, %r583, %r594;
	ld.shared.u32 	%r596, [%r53+180];
	ld.shared.u32 	%r597, [%r56+27904];
	add.s32 	%r598, %r597, %r596;
	min.s32 	%r599, %r587, %r598;
	ld.shared.u32 	%r600, [%r56+28032];
	add.s32 	%r601, %r600, %r596;
	min.s32 	%r602, %r590, %r601;
	ld.shared.u32 	%r603, [%r53+8372];
	add.s32 	%r604, %r597, %r603;
	min.s32 	%r605, %r593, %r604;
	add.s32 	%r606, %r600, %r603;
	min.s32 	%r607, %r595, %r606;
	ld.shared.u32 	%r608, [%r53+184];
	ld.shared.u32 	%r609, [%r56+28160];
	add.s32 	%r610, %r609, %r608;
	min.s32 	%r611, %r599, %r610;
	ld.shared.u32 	%r612, [%r56+28288];
	add.s32 	%r613, %r612, %r608;
	min.s32 	%r614, %r602, %r613;
	ld.shared.u32 	%r615, [%r53+8376];
	add.s32 	%r616, %r609, %r615;
	min.s32 	%r617, %r605, %r616;
	add.s32 	%r618, %r612, %r615;
	min.s32 	%r619, %r607, %r618;
	ld.shared.u32 	%r620, [%r53+188];
	ld.shared.u32 	%r621, [%r56+28416];
	add.s32 	%r622, %r621, %r620;
	min.s32 	%r623, %r611, %r622;
	ld.shared.u32 	%r624, [%r56+28544];
	add.s32 	%r625, %r624, %r620;
	min.s32 	%r626, %r614, %r625;
	ld.shared.u32 	%r627, [%r53+8380];
	add.s32 	%r628, %r621, %r627;
	min.s32 	%r629, %r617, %r628;
	add.s32 	%r630, %r624, %r627;
	min.s32 	%r631, %r619, %r630;
	ld.shared.u32 	%r632, [%r53+192];
	ld.shared.u32 	%r633, [%r56+28672];
	add.s32 	%r634, %r633, %r632;
	min.s32 	%r635, %r623, %r634;
	ld.shared.u32 	%r636, [%r56+28800];
	add.s32 	%r637, %r636, %r632;
	min.s32 	%r638, %r626, %r637;
	ld.shared.u32 	%r639, [%r53+8384];
	add.s32 	%r640, %r633, %r639;
	min.s32 	%r641, %r629, %r640;
	add.s32 	%r642, %r636, %r639;
	min.s32 	%r643, %r631, %r642;
	ld.shared.u32 	%r644, [%r53+196];
	ld.shared.u32 	%r645, [%r56+28928];
	add.s32 	%r646, %r645, %r644;
	min.s32 	%r647, %r635, %r646;
	ld.shared.u32 	%r648, [%r56+29056];
	add.s32 	%r649, %r648, %r644;
	min.s32 	%r650, %r638, %r649;
	ld.shared.u32 	%r651, [%r53+8388];
	add.s32 	%r652, %r645, %r651;
	min.s32 	%r653, %r641, %r652;
	add.s32 	%r654, %r648, %r651;
	min.s32 	%r655, %r643, %r654;
	ld.shared.u32 	%r656, [%r53+200];
	ld.shared.u32 	%r657, [%r56+29184];
	add.s32 	%r658, %r657, %r656;
	min.s32 	%r659, %r647, %r658;
	ld.shared.u32 	%r660, [%r56+29312];
	add.s32 	%r661, %r660, %r656;
	min.s32 	%r662, %r650, %r661;
	ld.shared.u32 	%r663, [%r53+8392];
	add.s32 	%r664, %r657, %r663;
	min.s32 	%r665, %r653, %r664;
	add.s32 	%r666, %r660, %r663;
	min.s32 	%r667, %r655, %r666;
	ld.shared.u32 	%r668, [%r53+204];
	ld.shared.u32 	%r669, [%r56+29440];
	add.s32 	%r670, %r669, %r668;
	min.s32 	%r671, %r659, %r670;
	ld.shared.u32 	%r672, [%r56+29568];
	add.s32 	%r673, %r672, %r668;
	min.s32 	%r674, %r662, %r673;
	ld.shared.u32 	%r675, [%r53+8396];
	add.s32 	%r676, %r669, %r675;
	min.s32 	%r677, %r665, %r676;
	add.s32 	%r678, %r672, %r675;
	min.s32 	%r679, %r667, %r678;
	ld.shared.u32 	%r680, [%r53+208];
	ld.shared.u32 	%r681, [%r56+29696];
	add.s32 	%r682, %r681, %r680;
	min.s32 	%r683, %r671, %r682;
	ld.shared.u32 	%r684, [%r56+29824];
	add.s32 	%r685, %r684, %r680;
	min.s32 	%r686, %r674, %r685;
	ld.shared.u32 	%r687, [%r53+8400];
	add.s32 	%r688, %r681, %r687;
	min.s32 	%r689, %r677, %r688;
	add.s32 	%r690, %r684, %r687;
	min.s32 	%r691, %r679, %r690;
	ld.shared.u32 	%r692, [%r53+212];
	ld.shared.u32 	%r693, [%r56+29952];
	add.s32 	%r694, %r693, %r692;
	min.s32 	%r695, %r683, %r694;
	ld.shared.u32 	%r696, [%r56+30080];
	add.s32 	%r697, %r696, %r692;
	min.s32 	%r698, %r686, %r697;
	ld.shared.u32 	%r699, [%r53+8404];
	add.s32 	%r700, %r693, %r699;
	min.s32 	%r701, %r689, %r700;
	add.s32 	%r702, %r696, %r699;
	min.s32 	%r703, %r691, %r702;
	ld.shared.u32 	%r704, [%r53+216];
	ld.shared.u32 	%r705, [%r56+30208];
	add.s32 	%r706, %r705, %r704;
	min.s32 	%r707, %r695, %r706;
	ld.shared.u32 	%r708, [%r56+30336];
	add.s32 	%r709, %r708, %r704;
	min.s32 	%r710, %r698, %r709;
	ld.shared.u32 	%r711, [%r53+8408];
	add.s32 	%r712, %r705, %r711;
	min.s32 	%r713, %r701, %r712;
	add.s32 	%r714, %r708, %r711;
	min.s32 	%r715, %r703, %r714;
	ld.shared.u32 	%r716, [%r53+220];
	ld.shared.u32 	%r717, [%r56+30464];
	add.s32 	%r718, %r717, %r716;
	min.s32 	%r719, %r707, %r718;
	ld.shared.u32 	%r720, [%r56+30592];
	add.s32 	%r721, %r720, %r716;
	min.s32 	%r722, %r710, %r721;
	ld.shared.u32 	%r723, [%r53+8412];
	add.s32 	%r724, %r717, %r723;
	min.s32 	%r725, %r713, %r724;
	add.s32 	%r726, %r720, %r723;
	min.s32 	%r727, %r715, %r726;
	ld.shared.u32 	%r728, [%r53+224];
	ld.shared.u32 	%r729, [%r56+30720];
	add.s32 	%r730, %r729, %r728;
	min.s32 	%r731, %r719, %r730;
	ld.shared.u32 	%r732, [%r56+30848];
	add.s32 	%r733, %r732, %r728;
	min.s32 	%r734, %r722, %r733;
	ld.shared.u32 	%r735, [%r53+8416];
	add.s32 	%r736, %r729, %r735;
	min.s32 	%r737, %r725, %r736;
	add.s32 	%r738, %r732, %r735;
	min.s32 	%r739, %r727, %r738;
	ld.shared.u32 	%r740, [%r53+228];
	ld.shared.u32 	%r741, [%r56+30976];
	add.s32 	%r742, %r741, %r740;
	min.s32 	%r743, %r731, %r742;
	ld.shared.u32 	%r744, [%r56+31104];
	add.s32 	%r745, %r744, %r740;
	min.s32 	%r746, %r734, %r745;
	ld.shared.u32 	%r747, [%r53+8420];
	add.s32 	%r748, %r741, %r747;
	min.s32 	%r749, %r737, %r748;
	add.s32 	%r750, %r744, %r747;
	min.s32 	%r751, %r739, %r750;
	ld.shared.u32 	%r752, [%r53+232];
	ld.shared.u32 	%r753, [%r56+31232];
	add.s32 	%r754, %r753, %r752;
	min.s32 	%r755, %r743, %r754;
	ld.shared.u32 	%r756, [%r56+31360];
	add.s32 	%r757, %r756, %r752;
	min.s32 	%r758, %r746, %r757;
	ld.shared.u32 	%r759, [%r53+8424];
	add.s32 	%r760, %r753, %r759;
	min.s32 	%r761, %r749, %r760;
	add.s32 	%r762, %r756, %r759;
	min.s32 	%r763, %r751, %r762;
	ld.shared.u32 	%r764, [%r53+236];
	ld.shared.u32 	%r765, [%r56+31488];
	add.s32 	%r766, %r765, %r764;
	min.s32 	%r767, %r755, %r766;
	ld.shared.u32 	%r768, [%r56+31616];
	add.s32 	%r769, %r768, %r764;
	min.s32 	%r770, %r758, %r769;
	ld.shared.u32 	%r771, [%r53+8428];
	add.s32 	%r772, %r765, %r771;
	min.s32 	%r773, %r761, %r772;
	add.s32 	%r774, %r768, %r771;
	min.s32 	%r775, %r763, %r774;
	ld.shared.u32 	%r776, [%r53+240];
	ld.shared.u32 	%r777, [%r56+31744];
	add.s32 	%r778, %r777, %r776;
	min.s32 	%r779, %r767, %r778;
	ld.shared.u32 	%r780, [%r56+31872];
	add.s32 	%r781, %r780, %r776;
	min.s32 	%r782, %r770, %r781;
	ld.shared.u32 	%r783, [%r53+8432];
	add.s32 	%r784, %r777, %r783;
	min.s32 	%r785, %r773, %r784;
	add.s32 	%r786, %r780, %r783;
	min.s32 	%r787, %r775, %r786;
	ld.shared.u32 	%r788, [%r53+244];
	ld.shared.u32 	%r789, [%r56+32000];
	add.s32 	%r790, %r789, %r788;
	min.s32 	%r791, %r779, %r790;
	ld.shared.u32 	%r792, [%r56+32128];
	add.s32 	%r793, %r792, %r788;
	min.s32 	%r794, %r782, %r793;
	ld.shared.u32 	%r795, [%r53+8436];
	add.s32 	%r796, %r789, %r795;
	min.s32 	%r797, %r785, %r796;
	add.s32 	%r798, %r792, %r795;
	min.s32 	%r799, %r787, %r798;
	ld.shared.u32 	%r800, [%r53+248];
	ld.shared.u32 	%r801, [%r56+32256];
	add.s32 	%r802, %r801, %r800;
	min.s32 	%r803, %r791, %r802;
	ld.shared.u32 	%r804, [%r56+32384];
	add.s32 	%r805, %r804, %r800;
	min.s32 	%r806, %r794, %r805;
	ld.shared.u32 	%r807, [%r53+8440];
	add.s32 	%r808, %r801, %r807;
	min.s32 	%r809, %r797, %r808;
	add.s32 	%r810, %r804, %r807;
	min.s32 	%r811, %r799, %r810;
	ld.shared.u32 	%r812, [%r53+252];
	ld.shared.u32 	%r813, [%r56+32512];
	add.s32 	%r814, %r813, %r812;
	min.s32 	%r815, %r803, %r814;
	ld.shared.u32 	%r816, [%r56+32640];
	add.s32 	%r817, %r816, %r812;
	min.s32 	%r818, %r806, %r817;
	ld.shared.u32 	%r819, [%r53+8444];
	add.s32 	%r820, %r813, %r819;
	min.s32 	%r821, %r809, %r820;
	add.s32 	%r822, %r816, %r819;
	min.s32 	%r823, %r811, %r822;
	st.global.u32 	[%rd4], %r815;
	st.global.u32 	[%rd4+128], %r818;
	st.global.u32 	[%rd6], %r821;
	st.global.u32 	[%rd6+128], %r823;
	ret;

}


// ===== COMPILED SASS (sm_100) =====

	.target	sm_100

	.elftype	@"ET_EXEC"


//--------------------- .note.nv.tkinfo           --------------------------
	.section	.note.nv.tkinfo,"",@"SHT_NOTE"
	.sectionflags	@"SHF_NOTE_NV_TKINFO"
	.tkinfo
        /*0018*/ 	.word	0x00000002
        /*0030*/ 	.string	""
        /*0030*/ 	.string	"ptxas"
        /*0030*/ 	.string	"Cuda compilation tools, release 13.0, V13.0.88"
        /*0030*/ 	.string	"Build cuda_13.0.r13.0/compiler.36424714_0"
        /*0030*/ 	.string	"-arch sm_100 -m 64 "



//--------------------- .note.nv.cuinfo           --------------------------
	.section	.note.nv.cuinfo,"",@"SHT_NOTE"
	.sectionflags	@"SHF_NOTE_NV_CUINFO"
        /*0018*/ 	.short	0x0002
        /*001a*/ 	.short	0x0064
        /*001c*/ 	.short	0x0082
	.zero		2


//--------------------- .nv.info                  --------------------------
	.section	.nv.info,"",@"SHT_CUDA_INFO"
	.align	4


	//----- nvinfo : EIATTR_REGCOUNT
	.align		4
        /*0000*/ 	.byte	0x04, 0x2f
        /*0002*/ 	.short	(.L_2 - .L_1)
	.align		4
.L_1:
        /*0004*/ 	.word	index@(_Z6phase1Pii)
        /*0008*/ 	.word	0x00000014


	//----- nvinfo : EIATTR_FRAME_SIZE
	.align		4
.L_2:
        /*000c*/ 	.byte	0x04, 0x11
        /*000e*/ 	.short	(.L_4 - .L_3)
	.align		4
.L_3:
        /*0010*/ 	.word	index@(_Z6phase1Pii)
        /*0014*/ 	.word	0x00000000


	//----- nvinfo : EIATTR_REGCOUNT
	.align		4
.L_4:
        /*0018*/ 	.byte	0x04, 0x2f
        /*001a*/ 	.short	(.L_6 - .L_5)
	.align		4
.L_5:
        /*001c*/ 	.word	index@(_Z6phase2Pii)
        /*0020*/ 	.word	0x0000001f


	//----- nvinfo : EIATTR_FRAME_SIZE
	.align		4
.L_6:
        /*0024*/ 	.byte	0x04, 0x11
        /*0026*/ 	.short	(.L_8 - .L_7)
	.align		4
.L_7:
        /*0028*/ 	.word	index@(_Z6phase2Pii)
        /*002c*/ 	.word	0x00000000


	//----- nvinfo : EIATTR_REGCOUNT
	.align		4
.L_8:
        /*0030*/ 	.byte	0x04, 0x2f
        /*0032*/ 	.short	(.L_10 - .L_9)
	.align		4
.L_9:
        /*0034*/ 	.word	index@(_Z6phase3Piii)
        /*0038*/ 	.word	0x00000020


	//----- nvinfo : EIATTR_FRAME_SIZE
	.align		4
.L_10:
        /*003c*/ 	.byte	0x04, 0x11
        /*003e*/ 	.short	(.L_12 - .L_11)
	.align		4
.L_11:
        /*0040*/ 	.word	index@(_Z6phase3Piii)
        /*0044*/ 	.word	0x00000000


	//----- nvinfo : EIATTR_MIN_STACK_SIZE
	.align		4
.L_12:
        /*0048*/ 	.byte	0x04, 0x12
        /*004a*/ 	.short	(.L_14 - .L_13)
	.align		4
.L_13:
        /*004c*/ 	.word	index@(_Z6phase3Piii)
        /*0050*/ 	.word	0x00000000


	//----- nvinfo : EIATTR_MIN_STACK_SIZE
	.align		4
.L_14:
        /*0054*/ 	.byte	0x04, 0x12
        /*0056*/ 	.short	(.L_16 - .L_15)
	.align		4
.L_15:
        /*0058*/ 	.word	index@(_Z6phase2Pii)
        /*005c*/ 	.word	0x00000000


	//----- nvinfo : EIATTR_MIN_STACK_SIZE
	.align		4
.L_16:
        /*0060*/ 	.byte	0x04, 0x12
        /*0062*/ 	.short	(.L_18 - .L_17)
	.align		4
.L_17:
        /*0064*/ 	.word	index@(_Z6phase1Pii)
        /*0068*/ 	.word	0x00000000
.L_18:


//--------------------- .nv.compat                --------------------------
	.section	.nv.compat,"",@"SHT_CUDA_COMPAT_INFO"
	.align	4
        /*0000*/ 	.byte	0x02, 0x09, 0x00, 0x00, 0x02, 0x02, 0x01, 0x00, 0x02, 0x05, 0x05, 0x00, 0x03, 0x07, 0x01, 0x01
        /*0010*/ 	.byte	0x02, 0x03, 0x00, 0x00, 0x02, 0x06, 0x01, 0x00, 0x04, 0x0b, 0x08, 0x00, 0x09, 0x00, 0x00, 0x00
        /*0020*/ 	.byte	0x00, 0x00, 0x00, 0x00


//--------------------- .nv.info._Z6phase3Piii    --------------------------
	.section	.nv.info._Z6phase3Piii,"",@"SHT_CUDA_INFO"
	.sectionflags	@""
	.align	4


	//----- nvinfo : EIATTR_CUDA_API_VERSION
	.align		4
        /*0000*/ 	.byte	0x04, 0x37
        /*0002*/ 	.short	(.L_20 - .L_19)
.L_19:
        /*0004*/ 	.word	0x00000082


	//----- nvinfo : EIATTR_KPARAM_INFO
	.align		4
.L_20:
        /*0008*/ 	.byte	0x04, 0x17
        /*000a*/ 	.short	(.L_22 - .L_21)
.L_21:
        /*000c*/ 	.word	0x00000000
        /*0010*/ 	.short	0x0002
        /*0012*/ 	.short	0x000c
        /*0014*/ 	.byte	0x00, 0xf0, 0x11, 0x00


	//----- nvinfo : EIATTR_KPARAM_INFO
	.align		4
.L_22:
        /*0018*/ 	.byte	0x04, 0x17
        /*001a*/ 	.short	(.L_24 - .L_23)
.L_23:
        /*001c*/ 	.word	0x00000000
        /*0020*/ 	.short	0x0001
        /*0022*/ 	.short	0x0008
        /*0024*/ 	.byte	0x00, 0xf0, 0x11, 0x00


	//----- nvinfo : EIATTR_KPARAM_INFO
	.align		4
.L_24:
        /*0028*/ 	.byte	0x04, 0x17
        /*002a*/ 	.short	(.L_26 - .L_25)
.L_25:
        /*002c*/ 	.word	0x00000000
        /*0030*/ 	.short	0x0000
        /*0032*/ 	.short	0x0000
        /*0034*/ 	.byte	0x00, 0xf5, 0x21, 0x00


	//----- nvinfo : EIATTR_SPARSE_MMA_MASK
	.align		4
.L_26:
        /*0038*/ 	.byte	0x03, 0x50
        /*003a*/ 	.short	0x0000


	//----- nvinfo : EIATTR_MAXREG_COUNT
	.align		4
        /*003c*/ 	.byte	0x03, 0x1b
        /*003e*/ 	.short	0x00ff


	//----- nvinfo : EIATTR_NUM_BARRIERS
	.align		4
        /*0040*/ 	.byte	0x02, 0x4c
        /*0042*/ 	.byte	0x01
	.zero		1


	//----- nvinfo : EIATTR_MERCURY_ISA_VERSION
	.align		4
        /*0044*/ 	.byte	0x03, 0x5f
        /*0046*/ 	.short	0x0101


	//----- nvinfo : EIATTR_VRC_CTA_INIT_COUNT
	.align		4
        /*0048*/ 	.byte	0x02, 0x4a
	.zero		1
	.zero		1


	//----- nvinfo : EIATTR_EXIT_INSTR_OFFSETS
	.align		4
        /*004c*/ 	.byte	0x04, 0x1c
        /*004e*/ 	.short	(.L_28 - .L_27)


	//   ....[0]....
.L_27:
        /*0050*/ 	.word	0x00001e50


	//----- nvinfo : EIATTR_CBANK_PARAM_SIZE
	.align		4
.L_28:
        /*0054*/ 	.byte	0x03, 0x19
        /*0056*/ 	.short	0x0010


	//----- nvinfo : EIATTR_PARAM_CBANK
	.align		4
        /*0058*/ 	.byte	0x04, 0x0a
        /*005a*/ 	.short	(.L_30 - .L_29)
	.align		4
.L_29:
        /*005c*/ 	.word	index@(.nv.constant0._Z6phase3Piii)
        /*0060*/ 	.short	0x0380
        /*0062*/ 	.short	0x0010


	//----- nvinfo : EIATTR_SW_WAR
	.align		4
.L_30:
        /*0064*/ 	.byte	0x04, 0x36
        /*0066*/ 	.short	(.L_32 - .L_31)
.L_31:
        /*0068*/ 	.word	0x00000008
.L_32:


//--------------------- .nv.info._Z6phase2Pii     --------------------------
	.section	.nv.info._Z6phase2Pii,"",@"SHT_CUDA_INFO"
	.sectionflags	@""
	.align	4


	//----- nvinfo : EIATTR_CUDA_API_VERSION
	.align		4
        /*0000*/ 	.byte	0x04, 0x37
        /*0002*/ 	.short	(.L_34 - .L_33)
.L_33:
        /*0004*/ 	.word	0x00000082


	//----- nvinfo : EIATTR_KPARAM_INFO
	.align		4
.L_34:
        /*0008*/ 	.byte	0x04, 0x17
        /*000a*/ 	.short	(.L_36 - .L_35)
.L_35:
        /*000c*/ 	.word	0x00000000
        /*0010*/ 	.short	0x0001
        /*0012*/ 	.short	0x0008
        /*0014*/ 	.byte	0x00, 0xf0, 0x11, 0x00


	//----- nvinfo : EIATTR_KPARAM_INFO
	.align		4
.L_36:
        /*0018*/ 	.byte	0x04, 0x17
        /*001a*/ 	.short	(.L_38 - .L_37)
.L_37:
        /*001c*/ 	.word	0x00000000
        /*0020*/ 	.short	0x0000
        /*0022*/ 	.short	0x0000
        /*0024*/ 	.byte	0x00, 0xf5, 0x21, 0x00


	//----- nvinfo : EIATTR_SPARSE_MMA_MASK
	.align		4
.L_38:
        /*0028*/ 	.byte	0x03, 0x50
        /*002a*/ 	.short	0x0000


	//----- nvinfo : EIATTR_MAXREG_COUNT
	.align		4
        /*002c*/ 	.byte	0x03, 0x1b
        /*002e*/ 	.short	0x00ff


	//----- nvinfo : EIATTR_NUM_BARRIERS
	.align		4
        /*0030*/ 	.byte	0x02, 0x4c
        /*0032*/ 	.byte	0x01
	.zero		1


	//----- nvinfo : EIATTR_MERCURY_ISA_VERSION
	.align		4
        /*0034*/ 	.byte	0x03, 0x5f
        /*0036*/ 	.short	0x0101


	//----- nvinfo : EIATTR_VRC_CTA_INIT_COUNT
	.align		4
        /*0038*/ 	.byte	0x02, 0x4a
	.zero		1
	.zero		1


	//----- nvinfo : EIATTR_EXIT_INSTR_OFFSETS
	.align		4
        /*003c*/ 	.byte	0x04, 0x1c
        /*003e*/ 	.short	(.L_40 - .L_39)


	//   ....[0]....
.L_39:
        /*0040*/ 	.word	0x000023b0


	//----- nvinfo : EIATTR_CBANK_PARAM_SIZE
	.align		4
.L_40:
        /*0044*/ 	.byte	0x03, 0x19
        /*0046*/ 	.short	0x000c


	//----- nvinfo : EIATTR_PARAM_CBANK
	.align		4
        /*0048*/ 	.byte	0x04, 0x0a
        /*004a*/ 	.short	(.L_42 - .L_41)
	.align		4
.L_41:
        /*004c*/ 	.word	index@(.nv.constant0._Z6phase2Pii)
        /*0050*/ 	.short	0x0380
        /*0052*/ 	.short	0x000c


	//----- nvinfo : EIATTR_SW_WAR
	.align		4
.L_42:
        /*0054*/ 	.byte	0x04, 0x36
        /*0056*/ 	.short	(.L_44 - .L_43)
.L_43:
        /*0058*/ 	.word	0x00000008
.L_44:


//--------------------- .nv.info._Z6phase1Pii     --------------------------
	.section	.nv.info._Z6phase1Pii,"",@"SHT_CUDA_INFO"
	.sectionflags	@""
	.align	4


	//----- nvinfo : EIATTR_CUDA_API_VERSION
	.align		4
        /*0000*/ 	.byte	0x04, 0x37
        /*0002*/ 	.short	(.L_46 - .L_45)
.L_45:
        /*0004*/ 	.word	0x00000082


	//----- nvinfo : EIATTR_KPARAM_INFO
	.align		4
.L_46:
        /*0008*/ 	.byte	0x04, 0x17
        /*000a*/ 	.short	(.L_48 - .L_47)
.L_47:
        /*000c*/ 	.word	0x00000000
        /*0010*/ 	.short	0x0001
        /*0012*/ 	.short	0x0008
        /*0014*/ 	.byte	0x00, 0xf0, 0x11, 0x00


	//----- nvinfo : EIATTR_KPARAM_INFO
	.align		4
.L_48:
        /*0018*/ 	.byte	0x04, 0x17
        /*001a*/ 	.short	(.L_50 - .L_49)
.L_49:
        /*001c*/ 	.word	0x00000000
        /*0020*/ 	.short	0x0000
        /*0022*/ 	.short	0x0000
        /*0024*/ 	.byte	0x00, 0xf5, 0x21, 0x00


	//----- nvinfo : EIATTR_SPARSE_MMA_MASK
	.align		4
.L_50:
        /*0028*/ 	.byte	0x03, 0x50
        /*002a*/ 	.short	0x0000


	//----- nvinfo : EIATTR_MAXREG_COUNT
	.align		4
        /*002c*/ 	.byte	0x03, 0x1b
        /*002e*/ 	.short	0x00ff


	//----- nvinfo : EIATTR_NUM_BARRIERS
	.align		4
        /*0030*/ 	.byte	0x02, 0x4c
        /*0032*/ 	.byte	0x01
	.zero		1


	//----- nvinfo : EIATTR_MERCURY_ISA_VERSION
	.align		4
        /*0034*/ 	.byte	0x03, 0x5f
        /*0036*/ 	.short	0x0101


	//----- nvinfo : EIATTR_VRC_CTA_INIT_COUNT
	.align		4
        /*0038*/ 	.byte	0x02, 0x4a
	.zero		1
	.zero		1


	//----- nvinfo : EIATTR_EXIT_INSTR_OFFSETS
	.align		4
        /*003c*/ 	.byte	0x04, 0x1c
        /*003e*/ 	.short	(.L_52 - .L_51)


	//   ....[0]....
.L_51:
        /*0040*/ 	.word	0x00005600


	//----- nvinfo : EIATTR_CBANK_PARAM_SIZE
	.align		4
.L_52:
        /*0044*/ 	.byte	0x03, 0x19
        /*0046*/ 	.short	0x000c


	//----- nvinfo : EIATTR_PARAM_CBANK
	.align		4
        /*0048*/ 	.byte	0x04, 0x0a
        /*004a*/ 	.short	(.L_54 - .L_53)
	.align		4
.L_53:
        /*004c*/ 	.word	index@(.nv.constant0._Z6phase1Pii)
        /*0050*/ 	.short	0x0380
        /*0052*/ 	.short	0x000c


	//----- nvinfo : EIATTR_SW_WAR
	.align		4
.L_54:
        /*0054*/ 	.byte	0x04, 0x36
        /*0056*/ 	.short	(.L_56 - .L_55)
.L_55:
        /*0058*/ 	.word	0x00000008
.L_56:


//--------------------- .nv.callgraph             --------------------------
	.section	.nv.callgraph,"",@"SHT_CUDA_CALLGRAPH"
	.align	4
	.sectionentsize	8
	.align		4
        /*0000*/ 	.word	0x00000000
	.align		4
        /*0004*/ 	.word	0xffffffff
	.align		4
        /*0008*/ 	.word	0x00000000
	.align		4
        /*000c*/ 	.word	0xfffffffe
	.align		4
        /*0010*/ 	.word	0x00000000
	.align		4
        /*0014*/ 	.word	0xfffffffd
	.align		4
        /*0018*/ 	.word	0x00000000
	.align		4
        /*001c*/ 	.word	0xfffffffc


//--------------------- .nv.constant3             --------------------------
	.section	.nv.constant3,"a",@progbits
	.align	4
.nv.constant3:
	.type		nV_d,@object
	.size		nV_d,(.L_0 - nV_d)
nV_d:
	.zero		4
.L_0:


//--------------------- .text._Z6phase3Piii       --------------------------
	.section	.text._Z6phase3Piii,"ax",@progbits
	.align	128
        .global         _Z6phase3Piii
        .type           _Z6phase3Piii,@function
        .size           _Z6phase3Piii,(.L_x_3 - _Z6phase3Piii)
        .other          _Z6phase3Piii,@"STO_CUDA_ENTRY STV_DEFAULT"
_Z6phase3Piii:
.text._Z6phase3Piii:
[----:B------:R-:W-:Y:S08]  /*0000*/  LDC R1, c[0x0][0x37c] ;  /* 0x0000df00ff017b82 */ /* 0x000ff00000000800 */
[----:B------:R-:W0:Y:S01]  /*0010*/  LDC R0, c[0x3][RZ] ;  /* 0x00c00000ff007b82 */ /* 0x000e220000000800 */
[----:B------:R-:W1:Y:S01]  /*0020*/  S2R R7, SR_CTAID.X ;  /* 0x0000000000077919 */ /* 0x000e620000002500 */
[----:B------:R-:W2:Y:S01]  /*0030*/  LDCU.64 UR6, c[0x0][0x358] ;  /* 0x00006b00ff0677ac */ /* 0x000ea20008000a00 */
[----:B------:R-:W3:Y:S05]  /*0040*/  S2R R11, SR_TID.Y ;  /* 0x00000000000b7919 */ /* 0x000eea0000002200 */
[----:B------:R-:W4:Y:S01]  /*0050*/  LDC.64 R4, c[0x0][0x388] ;  /* 0x0000e200ff047b82 */ /* 0x000f220000000a00 */
[----:B------:R-:W5:Y:S07]  /*0060*/  S2R R2, SR_TID.X ;  /* 0x0000000000027919 */ /* 0x000f6e0000002100 */
[----:B------:R-:W2:Y:S01]  /*0070*/  S2UR UR4, SR_CTAID.Y ;  /* 0x00000000000479c3 */ /* 0x000ea20000002600 */
[----:B0-----:R-:W-:-:S07]  /*0080*/  SHF.R.S32.HI R3, RZ, 0x1f, R0 ;  /* 0x0000001fff037819 */ /* 0x001fce0000011400 */
[----:B------:R-:W0:Y:S01]  /*0090*/  LDC.64 R20, c[0x0][0x380] ;  /* 0x0000e000ff147b82 */ /* 0x000e220000000a00 */
[----:B------:R-:W-:-:S04]  /*00a0*/  LEA.HI R3, R3, R0, RZ, 0x6 ;  /* 0x0000000003037211 */ /* 0x000fc800078f30ff */
[----:B------:R-:W-:-:S05]  /*00b0*/  SHF.R.S32.HI R6, RZ, 0x6, R3 ;  /* 0x00000006ff067819 */ /* 0x000fca0000011403 */
[----:B----4-:R-:W-:Y:S01]  /*00c0*/  IMAD R6, R6, R5, R5 ;  /* 0x0000000506067224 */ /* 0x010fe200078e0205 */
[----:B--2---:R-:W-:Y:S01]  /*00d0*/  ISETP.LE.U32.AND P0, PT, R4, UR4, PT ;  /* 0x0000000404007c0c */ /* 0x004fe2000bf03070 */
[----:B------:R-:W-:-:S03]  /*00e0*/  UIADD3 UR5, UPT, UPT, UR4, 0x1, URZ ;  /* 0x0000000104057890 */ /* 0x000fc6000fffe0ff */
[----:B------:R-:W-:-:S04]  /*00f0*/  LEA.HI R6, R6, R6, RZ, 0x1 ;  /* 0x0000000606067211 */ /* 0x000fc800078f08ff */
[----:B-1----:R-:W-:Y:S01]  /*0100*/  LEA.HI R6, R6, R7, RZ, 0x1f ;  /* 0x0000000706067211 */ /* 0x002fe200078ff8ff */
[----:B------:R-:W-:Y:S02]  /*0110*/  IMAD.U32 R3, RZ, RZ, UR5 ;  /* 0x00000005ff037e24 */ /* 0x000fe4000f8e00ff */
[--C-:B-----5:R-:W-:Y:S02]  /*0120*/  IMAD R7, R4, 0x40, R2.reuse ;  /* 0x0000004004077824 */ /* 0x120fe400078e0202 */
[--C-:B---3--:R-:W-:Y:S02]  /*0130*/  IMAD R5, R6, 0x40, R11.reuse ;  /* 0x0000004006057824 */ /* 0x108fe400078e020b */
[----:B------:R-:W-:Y:S02]  /*0140*/  @!P0 IMAD R3, RZ, RZ, UR4 ;  /* 0x00000004ff038e24 */ /* 0x000fe4000f8e02ff */
[----:B------:R-:W-:Y:S02]  /*0150*/  IMAD R6, R4, 0x40, R11 ;  /* 0x0000004004067824 */ /* 0x000fe400078e020b */
[----:B------:R-:W-:-:S02]  /*0160*/  IMAD R3, R3, 0x40, R2 ;  /* 0x0000004003037824 */ /* 0x000fc400078e0202 */
[-C--:B------:R-:W-:Y:S02]  /*0170*/  IMAD R8, R5, R0.reuse, RZ ;  /* 0x0000000005087224 */ /* 0x080fe400078e02ff */
[----:B------:R-:W-:Y:S02]  /*0180*/  IMAD R9, R6, R0, R3 ;  /* 0x0000000006097224 */ /* 0x000fe400078e0203 */
[C-C-:B------:R-:W-:Y:S02]  /*0190*/  IMAD R16, R0.reuse, 0x20, R8.reuse ;  /* 0x0000002000107824 */ /* 0x140fe400078e0208 */
[C---:B------:R-:W-:Y:S02]  /*01a0*/  IMAD.IADD R29, R7.reuse, 0x1, R8 ;  /* 0x00000001071d7824 */ /* 0x040fe400078e0208 */
[----:B------:R-:W-:Y:S02]  /*01b0*/  IMAD.IADD R15, R7, 0x1, R16 ;  /* 0x00000001070f7824 */ /* 0x000fe400078e0210 */
[----:B------:R-:W-:-:S02]  /*01c0*/  IMAD R13, R0, 0x20, R9 ;  /* 0x00000020000d7824 */ /* 0x000fc400078e0209 */
[----:B0-----:R-:W-:-:S04]  /*01d0*/  IMAD.WIDE R18, R9, 0x4, R20 ;  /* 0x0000000409127825 */ /* 0x001fc800078e0214 */
[--C-:B------:R-:W-:Y:S01]  /*01e0*/  IMAD.WIDE R28, R29, 0x4, R20.reuse ;  /* 0x000000041d1c7825 */ /* 0x100fe200078e0214 */
[----:B------:R-:W2:Y:S03]  /*01f0*/  LDG.E R4, desc[UR6][R18.64] ;  /* 0x0000000612047981 */ /* 0x000ea6000c1e1900 */
[--C-:B------:R-:W-:Y:S01]  /*0200*/  IMAD.WIDE R14, R15, 0x4, R20.reuse ;  /* 0x000000040f0e7825 */ /* 0x100fe200078e0214 */
[----:B------:R-:W3:Y:S03]  /*0210*/  LDG.E R6, desc[UR6][R18.64+0x80] ;  /* 0x0000800612067981 */ /* 0x000ee6000c1e1900 */
[----:B------:R-:W-:Y:S01]  /*0220*/  IMAD.WIDE R12, R13, 0x4, R20 ;  /* 0x000000040d0c7825 */ /* 0x000fe200078e0214 */
[----:B------:R-:W4:Y:S04]  /*0230*/  LDG.E R8, desc[UR6][R28.64] ;  /* 0x000000061c087981 */ /* 0x000f28000c1e1900 */
[----:B------:R0:W5:Y:S04]  /*0240*/  LDG.E R25, desc[UR6][R28.64+0x80] ;  /* 0x000080061c197981 */ /* 0x000168000c1e1900 */
[----:B------:R-:W5:Y:S04]  /*0250*/  LDG.E R10, desc[UR6][R14.64] ;  /* 0x000000060e0a7981 */ /* 0x000f68000c1e1900 */
[----:B------:R-:W5:Y:S04]  /*0260*/  LDG.E R26, desc[UR6][R14.64+0x80] ;  /* 0x000080060e1a7981 */ /* 0x000f68000c1e1900 */
[----:B------:R-:W5:Y:S04]  /*0270*/  LDG.E R24, desc[UR6][R12.64] ;  /* 0x000000060c187981 */ /* 0x000f68000c1e1900 */
[----:B------:R-:W5:Y:S01]  /*0280*/  LDG.E R27, desc[UR6][R12.64+0x80] ;  /* 0x000080060c1b7981 */ /* 0x000f62000c1e1900 */
[----:B------:R-:W-:-:S02]  /*0290*/  IMAD R23, R5, R0, R3 ;  /* 0x0000000005177224 */ /* 0x000fc400078e0203 */
[----:B------:R-:W-:Y:S02]  /*02a0*/  IMAD.IADD R3, R3, 0x1, R16 ;  /* 0x0000000103037824 */ /* 0x000fe400078e0210 */
[----:B------:R-:W-:-:S04]  /*02b0*/  IMAD.WIDE R22, R23, 0x4, R20 ;  /* 0x0000000417167825 */ /* 0x000fc800078e0214 */
[----:B------:R-:W-:Y:S01]  /*02c0*/  IMAD.WIDE R20, R3, 0x4, R20 ;  /* 0x0000000403147825 */ /* 0x000fe200078e0214 */
[----:B------:R-:W5:Y:S04]  /*02d0*/  LDG.E R7, desc[UR6][R22.64+0x80] ;  /* 0x0000800616077981 */ /* 0x000f68000c1e1900 */
[----:B------:R-:W5:Y:S04]  /*02e0*/  LDG.E R3, desc[UR6][R22.64] ;  /* 0x0000000616037981 */ /* 0x000f68000c1e1900 */
[----:B------:R-:W5:Y:S04]  /*02f0*/  LDG.E R5, desc[UR6][R20.64] ;  /* 0x0000000614057981 */ /* 0x000f68000c1e1900 */
[----:B------:R-:W5:Y:S01]  /*0300*/  LDG.E R9, desc[UR6][R20.64+0x80] ;  /* 0x0000800614097981 */ /* 0x000f62000c1e1900 */
[----:B------:R-:W1:Y:S01]  /*0310*/  S2UR UR5, SR_CgaCtaId ;  /* 0x00000000000579c3 */ /* 0x000e620000008800 */
[----:B------:R-:W-:Y:S01]  /*0320*/  UMOV UR4, 0x400 ;  /* 0x0000040000047882 */ /* 0x000fe20000000000 */
[----:B------:R-:W-:Y:S01]  /*0330*/  IMAD R0, R11, 0x40, R2 ;  /* 0x000000400b007824 */ /* 0x000fe200078e0202 */
[----:B-1----:R-:W-:-:S06]  /*0340*/  ULEA UR4, UR5, UR4, 0x18 ;  /* 0x0000000405047291 */ /* 0x002fcc000f8ec0ff */
[----:B0-----:R-:W-:Y:S02]  /*0350*/  LEA R29, R0, UR4, 0x2 ;  /* 0x00000004001d7c11 */ /* 0x001fe4000f8e10ff */
[----:B------:R-:W-:Y:S02]  /*0360*/  LEA R2, R2, UR4, 0x2 ;  /* 0x0000000402027c11 */ /* 0x000fe4000f8e10ff */
[----:B------:R-:W-:Y:S01]  /*0370*/  LEA R0, R11, UR4, 0x8 ;  /* 0x000000040b007c11 */ /* 0x000fe2000f8e40ff */
[----:B--2---:R-:W-:Y:S04]  /*0380*/  STS [R29+0x4000], R4 ;  /* 0x004000041d007388 */ /* 0x004fe80000000800 */
[----:B---3--:R-:W-:Y:S04]  /*0390*/  STS [R29+0x4080], R6 ;  /* 0x004080061d007388 */ /* 0x008fe80000000800 */
[----:B----4-:R-:W-:Y:S04]  /*03a0*/  STS [R29], R8 ;  /* 0x000000081d007388 */ /* 0x010fe80000000800 */
[----:B-----5:R-:W-:Y:S04]  /*03b0*/  STS [R29+0x80], R25 ;  /* 0x000080191d007388 */ /* 0x020fe80000000800 */
[----:B------:R-:W-:Y:S04]  /*03c0*/  STS [R29+0x2000], R10 ;  /* 0x0020000a1d007388 */ /* 0x000fe80000000800 */
[----:B------:R-:W-:Y:S04]  /*03d0*/  STS [R29+0x2080], R26 ;  /* 0x0020801a1d007388 */ /* 0x000fe80000000800 */
[----:B------:R-:W-:Y:S04]  /*03e0*/  STS [R29+0x6000], R24 ;  /* 0x006000181d007388 */ /* 0x000fe80000000800 */
[----:B------:R-:W-:Y:S01]  /*03f0*/  STS [R29+0x6080], R27 ;  /* 0x0060801b1d007388 */ /* 0x000fe20000000800 */
[----:B------:R-:W-:Y:S06]  /*0400*/  BAR.SYNC.DEFER_BLOCKING 0x0 ;  /* 0x0000000000007b1d */ /* 0x000fec0000010000 */
[----:B------:R-:W-:Y:S04]  /*0410*/  LDS R28, [R2+0x4000] ;  /* 0x00400000021c7984 */ /* 0x000fe80000000800 */
[----:B------:R-:W0:Y:S04]  /*0420*/  LDS.128 R12, [R0] ;  /* 0x00000000000c7984 */ /* 0x000e280000000c00 */
[----:B------:R-:W1:Y:S04]  /*0430*/  LDS.128 R16, [R0+0x2000] ;  /* 0x0020000000107984 */ /* 0x000e680000000c00 */
[----:B------:R-:W2:Y:S04]  /*0440*/  LDS R8, [R2+0x4080] ;  /* 0x0040800002087984 */ /* 0x000ea80000000800 */
[----:B------:R-:W3:Y:S04]  /*0450*/  LDS R6, [R2+0x4100] ;  /* 0x0041000002067984 */ /* 0x000ee80000000800 */
[----:B------:R-:W4:Y:S04]  /*0460*/  LDS R4, [R2+0x4180] ;  /* 0x0041800002047984 */ /* 0x000f280000000800 */
[----:B------:R-:W5:Y:S04]  /*0470*/  LDS R25, [R2+0x4200] ;  /* 0x0042000002197984 */ /* 0x000f680000000800 */
[----:B------:R-:W5:Y:S04]  /*0480*/  LDS R11, [R2+0x4280] ;  /* 0x00428000020b7984 */ /* 0x000f680000000800 */
[----:B------:R-:W5:Y:S04]  /*0490*/  LDS R26, [R2+0x4300] ;  /* 0x00430000021a7984 */ /* 0x000f680000000800 */
[----:B------:R-:W5:Y:S01]  /*04a0*/  LDS R24, [R2+0x4380] ;  /* 0x0043800002187984 */ /* 0x000f620000000800 */
[----:B0-----:R-:W-:-:S02]  /*04b0*/  VIADDMNMX R3, R28, R12, R3, PT ;  /* 0x0000000c1c037246 */ /* 0x001fc40003800103 */
[----:B-1----:R-:W-:Y:S02]  /*04c0*/  VIADDMNMX R5, R28, R16, R5, PT ;  /* 0x000000101c057246 */ /* 0x002fe40003800105 */
[----:B------:R-:W-:Y:S01]  /*04d0*/  LDS R28, [R2+0x4580] ;  /* 0x00458000021c7984 */ /* 0x000fe20000000800 */
[C---:B--2---:R-:W-:Y:S02]  /*04e0*/  VIADDMNMX R7, R8.reuse, R12, R7, PT ;  /* 0x0000000c08077246 */ /* 0x044fe40003800107 */
[----:B------:R-:W-:Y:S02]  /*04f0*/  VIADDMNMX R9, R8, R16, R9, PT ;  /* 0x0000001008097246 */ /* 0x000fe40003800109 */
[C---:B---3--:R-:W-:Y:S02]  /*0500*/  VIADDMNMX R3, R6.reuse, R13, R3, PT ;  /* 0x0000000d06037246 */ /* 0x048fe40003800103 */
[----:B------:R-:W-:Y:S02]  /*0510*/  VIADDMNMX R5, R6, R17, R5, PT ;  /* 0x0000001106057246 */ /* 0x000fe40003800105 */
[----:B----4-:R-:W-:-:S02]  /*0520*/  VIADDMNMX R7, R4, R13, R7, PT ;  /* 0x0000000d04077246 */ /* 0x010fc40003800107 */
[----:B------:R-:W-:Y:S01]  /*0530*/  VIADDMNMX R9, R4, R17, R9, PT ;  /* 0x0000001104097246 */ /* 0x000fe20003800109 */
[----:B------:R-:W-:Y:S01]  /*0540*/  LDS R13, [R2+0x4480] ;  /* 0x00448000020d7984 */ /* 0x000fe20000000800 */
[C---:B-----5:R-:W-:Y:S02]  /*0550*/  VIADDMNMX R12, R25.reuse, R14, R3, PT ;  /* 0x0000000e190c7246 */ /* 0x060fe40003800103 */
[----:B------:R-:W-:Y:S01]  /*0560*/  VIADDMNMX R16, R25, R18, R5, PT ;  /* 0x0000001219107246 */ /* 0x000fe20003800105 */
[----:B------:R-:W-:Y:S01]  /*0570*/  LDS R3, [R2+0x4400] ;  /* 0x0044000002037984 */ /* 0x000fe20000000800 */
[C---:B------:R-:W-:Y:S02]  /*0580*/  VIADDMNMX R14, R11.reuse, R14, R7, PT ;  /* 0x0000000e0b0e7246 */ /* 0x040fe40003800107 */
[----:B------:R-:W-:Y:S01]  /*0590*/  VIADDMNMX R18, R11, R18, R9, PT ;  /* 0x000000120b127246 */ /* 0x000fe20003800109 */
[----:B------:R-:W0:Y:S04]  /*05a0*/  LDS.128 R4, [R0+0x10] ;  /* 0x0000100000047984 */ /* 0x000e280000000c00 */
[----:B------:R-:W1:Y:S04]  /*05b0*/  LDS.128 R8, [R0+0x2010] ;  /* 0x0020100000087984 */ /* 0x000e680000000c00 */
[----:B------:R-:W2:Y:S01]  /*05c0*/  LDS R17, [R2+0x4500] ;  /* 0x0045000002117984 */ /* 0x000ea20000000800 */
[----:B------:R-:W-:-:S02]  /*05d0*/  VIADDMNMX R12, R26, R15, R12, PT ;  /* 0x0000000f1a0c7246 */ /* 0x000fc4000380010c */
[----:B------:R-:W-:Y:S01]  /*05e0*/  VIADDMNMX R14, R24, R15, R14, PT ;  /* 0x0000000f180e7246 */ /* 0x000fe2000380010e */
[----:B------:R-:W3:Y:S04]  /*05f0*/  LDS R25, [R2+0x4600] ;  /* 0x0046000002197984 */ /* 0x000ee80000000800 */
[----:B------:R-:W4:Y:S01]  /*0600*/  LDS R15, [R2+0x4680] ;  /* 0x00468000020f7984 */ /* 0x000f220000000800 */
[-C--:B------:R-:W-:Y:S02]  /*0610*/  VIADDMNMX R16, R26, R19.reuse, R16, PT ;  /* 0x000000131a107246 */ /* 0x080fe40003800110 */
[----:B------:R-:W-:Y:S01]  /*0620*/  VIADDMNMX R18, R24, R19, R18, PT ;  /* 0x0000001318127246 */ /* 0x000fe20003800112 */
[----:B------:R-:W-:Y:S04]  /*0630*/  LDS R26, [R2+0x4780] ;  /* 0x00478000021a7984 */ /* 0x000fe80000000800 */
[----:B------:R-:W5:Y:S01]  /*0640*/  LDS R24, [R2+0x4700] ;  /* 0x0047000002187984 */ /* 0x000f620000000800 */
[----:B0-----:R-:W-:-:S02]  /*0650*/  VIADDMNMX R12, R3, R4, R12, PT ;  /* 0x00000004030c7246 */ /* 0x001fc4000380010c */
[----:B------:R-:W-:Y:S02]  /*0660*/  VIADDMNMX R14, R13, R4, R14, PT ;  /* 0x000000040d0e7246 */ /* 0x000fe4000380010e */
[-C--:B-1----:R-:W-:Y:S02]  /*0670*/  VIADDMNMX R16, R3, R8.reuse, R16, PT ;  /* 0x0000000803107246 */ /* 0x082fe40003800110 */
[----:B------:R-:W-:Y:S01]  /*0680*/  VIADDMNMX R18, R13, R8, R18, PT ;  /* 0x000000080d127246 */ /* 0x000fe20003800112 */
[----:B------:R-:W-:Y:S01]  /*0690*/  LDS R3, [R2+0x4800] ;  /* 0x0048000002037984 */ /* 0x000fe20000000800 */
[C---:B--2---:R-:W-:Y:S02]  /*06a0*/  VIADDMNMX R4, R17.reuse, R5, R12, PT ;  /* 0x0000000511047246 */ /* 0x044fe4000380010c */
[----:B------:R-:W-:Y:S02]  /*06b0*/  VIADDMNMX R8, R17, R9, R16, PT ;  /* 0x0000000911087246 */ /* 0x000fe40003800110 */
[----:B------:R-:W-:-:S02]  /*06c0*/  VIADDMNMX R14, R28, R5, R14, PT ;  /* 0x000000051c0e7246 */ /* 0x000fc4000380010e */
[----:B------:R-:W-:Y:S01]  /*06d0*/  VIADDMNMX R18, R28, R9, R18, PT ;  /* 0x000000091c127246 */ /* 0x000fe20003800112 */
[----:B------:R-:W-:Y:S01]  /*06e0*/  LDS R5, [R2+0x4880] ;  /* 0x0048800002057984 */ /* 0x000fe20000000800 */
[C---:B---3--:R-:W-:Y:S02]  /*06f0*/  VIADDMNMX R4, R25.reuse, R6, R4, PT ;  /* 0x0000000619047246 */ /* 0x048fe40003800104 */
[----:B------:R-:W-:Y:S01]  /*0700*/  VIADDMNMX R8, R25, R10, R8, PT ;  /* 0x0000000a19087246 */ /* 0x000fe20003800108 */
[----:B------:R-:W-:Y:S01]  /*0710*/  LDS R9, [R2+0x4900] ;  /* 0x0049000002097984 */ /* 0x000fe20000000800 */
[C---:B----4-:R-:W-:Y:S02]  /*0720*/  VIADDMNMX R6, R15.reuse, R6, R14, PT ;  /* 0x000000060f067246 */ /* 0x050fe4000380010e */
[----:B------:R-:W-:Y:S01]  /*0730*/  VIADDMNMX R10, R15, R10, R18, PT ;  /* 0x0000000a0f0a7246 */ /* 0x000fe20003800112 */
[----:B------:R-:W-:Y:S04]  /*0740*/  LDS R28, [R2+0x4980] ;  /* 0x00498000021c7984 */ /* 0x000fe80000000800 */
[----:B------:R-:W0:Y:S04]  /*0750*/  LDS.128 R12, [R0+0x20] ;  /* 0x00002000000c7984 */ /* 0x000e280000000c00 */
[----:B------:R-:W1:Y:S01]  /*0760*/  LDS.128 R16, [R0+0x2020] ;  /* 0x0020200000107984 */ /* 0x000e620000000c00 */
[----:B-----5:R-:W-:-:S02]  /*0770*/  VIADDMNMX R4, R24, R7, R4, PT ;  /* 0x0000000718047246 */ /* 0x020fc40003800104 */
[----:B------:R-:W-:Y:S01]  /*0780*/  VIADDMNMX R6, R26, R7, R6, PT ;  /* 0x000000071a067246 */ /* 0x000fe20003800106 */
[----:B------:R-:W2:Y:S04]  /*0790*/  LDS R25, [R2+0x4a00] ;  /* 0x004a000002197984 */ /* 0x000ea80000000800 */
[----:B------:R-:W3:Y:S01]  /*07a0*/  LDS R7, [R2+0x4a80] ;  /* 0x004a800002077984 */ /* 0x000ee20000000800 */
[-C--:B------:R-:W-:Y:S02]  /*07b0*/  VIADDMNMX R8, R24, R11.reuse, R8, PT ;  /* 0x0000000b18087246 */ /* 0x080fe40003800108 */
[----:B------:R-:W-:Y:S01]  /*07c0*/  VIADDMNMX R10, R26, R11, R10, PT ;  /* 0x0000000b1a0a7246 */ /* 0x000fe2000380010a */
[----:B------:R-:W4:Y:S04]  /*07d0*/  LDS R24, [R2+0x4b00] ;  /* 0x004b000002187984 */ /* 0x000f280000000800 */
[----:B------:R-:W5:Y:S01]  /*07e0*/  LDS R26, [R2+0x4b80] ;  /* 0x004b8000021a7984 */ /* 0x000f620000000800 */
[----:B0-----:R-:W-:-:S02]  /*07f0*/  VIADDMNMX R4, R3, R12, R4, PT ;  /* 0x0000000c03047246 */ /* 0x001fc40003800104 */
[----:B------:R-:W-:Y:S02]  /*0800*/  VIADDMNMX R6, R5, R12, R6, PT ;  /* 0x0000000c05067246 */ /* 0x000fe40003800106 */
[-C--:B-1----:R-:W-:Y:S02]  /*0810*/  VIADDMNMX R8, R3, R16.reuse, R8, PT ;  /* 0x0000001003087246 */ /* 0x082fe40003800108 */
[----:B------:R-:W-:Y:S01]  /*0820*/  VIADDMNMX R10, R5, R16, R10, PT ;  /* 0x00000010050a7246 */ /* 0x000fe2000380010a */
[----:B------:R-:W-:Y:S01]  /*0830*/  LDS R3, [R2+0x4c00] ;  /* 0x004c000002037984 */ /* 0x000fe20000000800 */
[C---:B------:R-:W-:Y:S02]  /*0840*/  VIADDMNMX R4, R9.reuse, R13, R4, PT ;  /* 0x0000000d09047246 */ /* 0x040fe40003800104 */
[----:B------:R-:W-:Y:S02]  /*0850*/  VIADDMNMX R8, R9, R17, R8, PT ;  /* 0x0000001109087246 */ /* 0x000fe40003800108 */
[----:B------:R-:W-:-:S02]  /*0860*/  VIADDMNMX R6, R28, R13, R6, PT ;  /* 0x0000000d1c067246 */ /* 0x000fc40003800106 */
[----:B------:R-:W-:Y:S01]  /*0870*/  VIADDMNMX R10, R28, R17, R10, PT ;  /* 0x000000111c0a7246 */ /* 0x000fe2000380010a */
[----:B------:R-:W-:Y:S01]  /*0880*/  LDS R13, [R2+0x4c80] ;  /* 0x004c8000020d7984 */ /* 0x000fe20000000800 */
[C---:B--2---:R-:W-:Y:S02]  /*0890*/  VIADDMNMX R12, R25.reuse, R14, R4, PT ;  /* 0x0000000e190c7246 */ /* 0x044fe40003800104 */
[----:B------:R-:W-:Y:S01]  /*08a0*/  VIADDMNMX R16, R25, R18, R8, PT ;  /* 0x0000001219107246 */ /* 0x000fe20003800108 */
[----:B------:R-:W-:Y:S01]  /*08b0*/  LDS R17, [R2+0x4d00] ;  /* 0x004d000002117984 */ /* 0x000fe20000000800 */
[C---:B---3--:R-:W-:Y:S02]  /*08c0*/  VIADDMNMX R14, R7.reuse, R14, R6, PT ;  /* 0x0000000e070e7246 */ /* 0x048fe40003800106 */
[----:B------:R-:W-:Y:S01]  /*08d0*/  VIADDMNMX R18, R7, R18, R10, PT ;  /* 0x0000001207127246 */ /* 0x000fe2000380010a */
[----:B------:R-:W-:Y:S04]  /*08e0*/  LDS R28, [R2+0x4d80] ;  /* 0x004d8000021c7984 */ /* 0x000fe80000000800 */
[----:B------:R-:W0:Y:S04]  /*08f0*/  LDS.128 R4, [R0+0x30] ;  /* 0x0000300000047984 */ /* 0x000e280000000c00 */
[----:B------:R-:W1:Y:S01]  /*0900*/  LDS.128 R8, [R0+0x2030] ;  /* 0x0020300000087984 */ /* 0x000e620000000c00 */
[----:B----4-:R-:W-:-:S02]  /*0910*/  VIADDMNMX R12, R24, R15, R12, PT ;  /* 0x0000000f180c7246 */ /* 0x010fc4000380010c */
[----:B-----5:R-:W-:Y:S01]  /*0920*/  VIADDMNMX R14, R26, R15, R14, PT ;  /* 0x0000000f1a0e7246 */ /* 0x020fe2000380010e */
        /* <DEDUP_REMOVED lines=288> */
[----:B------:R-:W-:-:S03]  /*1b30*/  VIADDMNMX R8, R24, R11, R8, PT ;  /* 0x0000000b18087246 */ /* 0x000fc60003800108 */
[----:B------:R-:W4:Y:S01]  /*1b40*/  LDS R24, [R2+0x7b00] ;  /* 0x007b000002187984 */ /* 0x000f220000000800 */
[----:B------:R-:W-:-:S03]  /*1b50*/  VIADDMNMX R10, R26, R11, R10, PT ;  /* 0x0000000b1a0a7246 */ /* 0x000fc6000380010a */
[----:B------:R-:W5:Y:S01]  /*1b60*/  LDS R26, [R2+0x7b80] ;  /* 0x007b8000021a7984 */ /* 0x000f620000000800 */
[-C--:B0-----:R-:W-:Y:S02]  /*1b70*/  VIADDMNMX R4, R3, R12.reuse, R4, PT ;  /* 0x0000000c03047246 */ /* 0x081fe40003800104 */
[----:B------:R-:W-:Y:S02]  /*1b80*/  VIADDMNMX R6, R5, R12, R6, PT ;  /* 0x0000000c05067246 */ /* 0x000fe40003800106 */
[-C--:B-1----:R-:W-:Y:S02]  /*1b90*/  VIADDMNMX R8, R3, R16.reuse, R8, PT ;  /* 0x0000001003087246 */ /* 0x082fe40003800108 */
[----:B------:R-:W-:Y:S01]  /*1ba0*/  VIADDMNMX R10, R5, R16, R10, PT ;  /* 0x00000010050a7246 */ /* 0x000fe2000380010a */
[----:B------:R-:W-:Y:S01]  /*1bb0*/  LDS R3, [R2+0x7c80] ;  /* 0x007c800002037984 */ /* 0x000fe20000000800 */
[C---:B------:R-:W-:Y:S02]  /*1bc0*/  VIADDMNMX R4, R9.reuse, R13, R4, PT ;  /* 0x0000000d09047246 */ /* 0x040fe40003800104 */
[----:B------:R-:W-:Y:S01]  /*1bd0*/  VIADDMNMX R8, R9, R17, R8, PT ;  /* 0x0000001109087246 */ /* 0x000fe20003800108 */
[----:B------:R-:W-:Y:S01]  /*1be0*/  LDS R16, [R2+0x7d80] ;  /* 0x007d800002107984 */ /* 0x000fe20000000800 */
        /* <DEDUP_REMOVED lines=9> */
[----:B------:R-:W0:Y:S01]  /*1c80*/  LDS.128 R4, [R0+0xf0] ;  /* 0x0000f00000047984 */ /* 0x000e220000000c00 */
[----:B----4-:R-:W-:-:S03]  /*1c90*/  VIADDMNMX R12, R24, R15, R12, PT ;  /* 0x0000000f180c7246 */ /* 0x010fc6000380010c */
[----:B------:R-:W1:Y:S01]  /*1ca0*/  LDS.128 R8, [R0+0x20f0] ;  /* 0x0020f00000087984 */ /* 0x000e620000000c00 */
[----:B------:R-:W-:-:S03]  /*1cb0*/  VIADDMNMX R25, R24, R19, R25, PT ;  /* 0x0000001318197246 */ /* 0x000fc60003800119 */
[----:B------:R-:W2:Y:S01]  /*1cc0*/  LDS R24, [R2+0x7d00] ;  /* 0x007d000002187984 */ /* 0x000ea20000000800 */
[----:B-----5:R-:W-:-:S03]  /*1cd0*/  VIADDMNMX R27, R26, R15, R14, PT ;  /* 0x0000000f1a1b7246 */ /* 0x020fc6000380010e */
[----:B------:R-:W3:Y:S04]  /*1ce0*/  LDS R15, [R2+0x7e80] ;  /* 0x007e8000020f7984 */ /* 0x000ee80000000800 */
[----:B------:R-:W4:Y:S01]  /*1cf0*/  LDS R14, [R2+0x7f80] ;  /* 0x007f8000020e7984 */ /* 0x000f220000000800 */
[----:B------:R-:W-:Y:S02]  /*1d00*/  VIADDMNMX R18, R26, R19, R18, PT ;  /* 0x000000131a127246 */ /* 0x000fe40003800112 */
[-C--:B0-----:R-:W-:Y:S02]  /*1d10*/  VIADDMNMX R27, R3, R4.reuse, R27, PT ;  /* 0x00000004031b7246 */ /* 0x081fe4000380011b */
[C---:B------:R-:W-:Y:S02]  /*1d20*/  VIADDMNMX R12, R13.reuse, R4, R12, PT ;  /* 0x000000040d0c7246 */ /* 0x040fe4000380010c */
[----:B-1----:R-:W-:-:S02]  /*1d30*/  VIADDMNMX R25, R13, R8, R25, PT ;  /* 0x000000080d197246 */ /* 0x002fc40003800119 */
[----:B------:R-:W-:Y:S02]  /*1d40*/  VIADDMNMX R18, R3, R8, R18, PT ;  /* 0x0000000803127246 */ /* 0x000fe40003800112 */
[-C--:B------:R-:W-:Y:S02]  /*1d50*/  VIADDMNMX R27, R16, R5.reuse, R27, PT ;  /* 0x00000005101b7246 */ /* 0x080fe4000380011b */
[C---:B--2---:R-:W-:Y:S02]  /*1d60*/  VIADDMNMX R12, R24.reuse, R5, R12, PT ;  /* 0x00000005180c7246 */ /* 0x044fe4000380010c */
[-C--:B------:R-:W-:Y:S02]  /*1d70*/  VIADDMNMX R25, R24, R9.reuse, R25, PT ;  /* 0x0000000918197246 */ /* 0x080fe40003800119 */
[----:B------:R-:W-:Y:S02]  /*1d80*/  VIADDMNMX R18, R16, R9, R18, PT ;  /* 0x0000000910127246 */ /* 0x000fe40003800112 */
[----:B---3--:R-:W-:-:S02]  /*1d90*/  VIADDMNMX R27, R15, R6, R27, PT ;  /* 0x000000060f1b7246 */ /* 0x008fc4000380011b */
[C---:B------:R-:W-:Y:S02]  /*1da0*/  VIADDMNMX R12, R17.reuse, R6, R12, PT ;  /* 0x00000006110c7246 */ /* 0x040fe4000380010c */
[-C--:B------:R-:W-:Y:S02]  /*1db0*/  VIADDMNMX R25, R17, R10.reuse, R25, PT ;  /* 0x0000000a11197246 */ /* 0x080fe40003800119 */
[----:B------:R-:W-:Y:S02]  /*1dc0*/  VIADDMNMX R18, R15, R10, R18, PT ;  /* 0x0000000a0f127246 */ /* 0x000fe40003800112 */
[-C--:B----4-:R-:W-:Y:S02]  /*1dd0*/  VIADDMNMX R27, R14, R7.reuse, R27, PT ;  /* 0x000000070e1b7246 */ /* 0x090fe4000380011b */
[C---:B------:R-:W-:Y:S02]  /*1de0*/  VIADDMNMX R7, R28.reuse, R7, R12, PT ;  /* 0x000000071c077246 */ /* 0x040fe4000380010c */
[----:B------:R-:W-:-:S02]  /*1df0*/  VIADDMNMX R25, R28, R11, R25, PT ;  /* 0x0000000b1c197246 */ /* 0x000fc40003800119 */
[----:B------:R-:W-:Y:S01]  /*1e00*/  VIADDMNMX R11, R14, R11, R18, PT ;  /* 0x0000000b0e0b7246 */ /* 0x000fe20003800112 */
[----:B------:R-:W-:Y:S04]  /*1e10*/  STG.E desc[UR6][R22.64+0x80], R27 ;  /* 0x0000801b16007986 */ /* 0x000fe8000c101906 */
[----:B------:R-:W-:Y:S04]  /*1e20*/  STG.E desc[UR6][R22.64], R7 ;  /* 0x0000000716007986 */ /* 0x000fe8000c101906 */
[----:B------:R-:W-:Y:S04]  /*1e30*/  STG.E desc[UR6][R20.64], R25 ;  /* 0x0000001914007986 */ /* 0x000fe8000c101906 */
[----:B------:R-:W-:Y:S01]  /*1e40*/  STG.E desc[UR6][R20.64+0x80], R11 ;  /* 0x0000800b14007986 */ /* 0x000fe2000c101906 */
[----:B------:R-:W-:Y:S05]  /*1e50*/  EXIT ;  /* 0x000000000000794d */ /* 0x000fea0003800000 */
.L_x_0:
[----:B------:R-:W-:-:S00]  /*1e60*/  BRA `(.L_x_0) ;  /* 0xfffffffc00fc7947 */ /* 0x000fc0000383ffff */
[----:B------:R-:W-:-:S00]  /*1e70*/  NOP ;  /* 0x0000000000007918 */ /* 0x000fc00000000000 */
        /* <DEDUP_REMOVED lines=8> */
.L_x_3:


//--------------------- .text._Z6phase2Pii        --------------------------
	.section	.text._Z6phase2Pii,"ax",@progbits
	.align	128
        .global         _Z6phase2Pii
        .type           _Z6phase2Pii,@function
        .size           _Z6phase2Pii,(.L_x_4 - _Z6phase2Pii)
        .other          _Z6phase2Pii,@"STO_CUDA_ENTRY STV_DEFAULT"
_Z6phase2Pii:
.text._Z6phase2Pii:
[----:B------:R-:W-:Y:S08]  /*0000*/  LDC R1, c[0x0][0x37c] ;  /* 0x0000df00ff017b82 */ /* 0x000ff00000000800 */
[----:B------:R-:W0:Y:S01]  /*0010*/  S2UR UR4, SR_CTAID.Y ;  /* 0x00000000000479c3 */ /* 0x000e220000002600 */
[----:B------:R-:W1:Y:S01]  /*0020*/  S2R R7, SR_TID.Y ;  /* 0x0000000000077919 */ /* 0x000e620000002200 */
[----:B------:R-:W2:Y:S01]  /*0030*/  LDCU.64 UR8, c[0x0][0x358] ;  /* 0x00006b00ff0877ac */ /* 0x000ea20008000a00 */
[----:B------:R-:W3:Y:S05]  /*0040*/  S2R R0, SR_TID.X ;  /* 0x0000000000007919 */ /* 0x000eea0000002100 */
[----:B------:R-:W4:Y:S08]  /*0050*/  LDC R3, c[0x0][0x388] ;  /* 0x0000e200ff037b82 */ /* 0x000f300000000800 */
[----:B------:R-:W5:Y:S08]  /*0060*/  S2UR UR6, SR_CTAID.X ;  /* 0x00000000000679c3 */ /* 0x000f700000002500 */
[----:B------:R-:W2:Y:S01]  /*0070*/  LDC R8, c[0x3][RZ] ;  /* 0x00c00000ff087b82 */ /* 0x000ea20000000800 */
[----:B0-----:R-:W-:-:S06]  /*0080*/  UIADD3 UR5, UPT, UPT, UR4, 0x1, URZ ;  /* 0x0000000104057890 */ /* 0x001fcc000fffe0ff */
[----:B------:R-:W-:Y:S01]  /*0090*/  IMAD.U32 R10, RZ, RZ, UR5 ;  /* 0x00000005ff0a7e24 */ /* 0x000fe2000f8e00ff */
[C---:B----4-:R-:W-:Y:S01]  /*00a0*/  ISETP.LE.U32.AND P0, PT, R3.reuse, UR4, PT ;  /* 0x0000000403007c0c */ /* 0x050fe2000bf03070 */
[----:B------:R-:W0:Y:S01]  /*00b0*/  LDC.64 R4, c[0x0][0x380] ;  /* 0x0000e000ff047b82 */ /* 0x000e220000000a00 */
[C---:B-1----:R-:W-:Y:S02]  /*00c0*/  IMAD R6, R3.reuse, 0x40, R7 ;  /* 0x0000004003067824 */ /* 0x042fe400078e0207 */
[----:B---3--:R-:W-:Y:S01]  /*00d0*/  IMAD R9, R3, 0x40, R0 ;  /* 0x0000004003097824 */ /* 0x008fe200078e0200 */
[----:B-----5:R-:W-:-:S08]  /*00e0*/  ISETP.NE.AND P1, PT, RZ, UR6, PT ;  /* 0x00000006ff007c0c */ /* 0x020fd0000bf25270 */
[----:B------:R-:W-:Y:S02]  /*00f0*/  @!P0 IMAD R10, RZ, RZ, UR4 ;  /* 0x00000004ff0a8e24 */ /* 0x000fe4000f8e02ff */
[----:B--2---:R-:W-:-:S03]  /*0100*/  IMAD R9, R6, R8, R9 ;  /* 0x0000000806097224 */ /* 0x004fc600078e0209 */
[CC--:B------:R-:W-:Y:S02]  /*0110*/  SEL R2, R10.reuse, R3.reuse, P1 ;  /* 0x000000030a027207 */ /* 0x0c0fe40000800000 */
[----:B------:R-:W-:Y:S01]  /*0120*/  SEL R3, R10, R3, !P1 ;  /* 0x000000030a037207 */ /* 0x000fe20004800000 */
[----:B------:R-:W-:Y:S02]  /*0130*/  IMAD R15, R8, 0x20, R9 ;  /* 0x00000020080f7824 */ /* 0x000fe400078e0209 */
[----:B------:R-:W-:Y:S02]  /*0140*/  IMAD R2, R2, 0x40, R7 ;  /* 0x0000004002027824 */ /* 0x000fe400078e0207 */
[----:B------:R-:W-:Y:S02]  /*0150*/  IMAD R3, R3, 0x40, R0 ;  /* 0x0000004003037824 */ /* 0x000fe400078e0200 */
[----:B0-----:R-:W-:-:S04]  /*0160*/  IMAD.WIDE R12, R9, 0x4, R4 ;  /* 0x00000004090c7825 */ /* 0x001fc800078e0204 */
[----:B------:R-:W-:Y:S01]  /*0170*/  IMAD R3, R2, R8, R3 ;  /* 0x0000000802037224 */ /* 0x000fe200078e0203 */
[----:B------:R-:W2:Y:S01]  /*0180*/  LDG.E R17, desc[UR8][R12.64] ;  /* 0x000000080c117981 */ /* 0x000ea2000c1e1900 */
[----:B------:R-:W-:-:S03]  /*0190*/  IMAD.WIDE R14, R15, 0x4, R4 ;  /* 0x000000040f0e7825 */ /* 0x000fc600078e0204 */
[----:B------:R0:W3:Y:S01]  /*01a0*/  LDG.E R19, desc[UR8][R12.64+0x80] ;  /* 0x000080080c137981 */ /* 0x0000e2000c1e1900 */
[----:B------:R-:W-:Y:S02]  /*01b0*/  IMAD R9, R8, 0x20, R3 ;  /* 0x0000002008097824 */ /* 0x000fe400078e0203 */
[--C-:B------:R-:W-:Y:S01]  /*01c0*/  IMAD.WIDE R2, R3, 0x4, R4.reuse ;  /* 0x0000000403027825 */ /* 0x100fe200078e0204 */
[----:B------:R-:W4:Y:S03]  /*01d0*/  LDG.E R21, desc[UR8][R14.64] ;  /* 0x000000080e157981 */ /* 0x000f26000c1e1900 */
[----:B------:R-:W-:Y:S01]  /*01e0*/  IMAD.WIDE R4, R9, 0x4, R4 ;  /* 0x0000000409047825 */ /* 0x000fe200078e0204 */
[----:B------:R-:W5:Y:S04]  /*01f0*/  LDG.E R23, desc[UR8][R14.64+0x80] ;  /* 0x000080080e177981 */ /* 0x000f68000c1e1900 */
        /* <DEDUP_REMOVED lines=8> */
[----:B0-----:R-:W-:Y:S01]  /*0280*/  LEA R12, R6, UR4, 0x2 ;  /* 0x00000004060c7c11 */ /* 0x001fe2000f8e10ff */
[----:B------:R-:W-:-:S06]  /*0290*/  USHF.L.U32 UR5, UR6, 0xc, URZ ;  /* 0x0000000c06057899 */ /* 0x000fcc00080006ff */
[----:B------:R-:W-:Y:S02]  /*02a0*/  LEA R7, R7, -UR5, 0x6 ;  /* 0x8000000507077c11 */ /* 0x000fe4000f8e30ff */
[----:B------:R-:W-:Y:S02]  /*02b0*/  LOP3.LUT R6, R0, UR5, RZ, 0xfc, !PT ;  /* 0x0000000500067c12 */ /* 0x000fe4000f8efcff */
[----:B------:R-:W-:Y:S02]  /*02c0*/  LEA R0, R7, UR4, 0x2 ;  /* 0x0000000407007c11 */ /* 0x000fe4000f8e10ff */
[----:B------:R-:W-:Y:S01]  /*02d0*/  LEA R6, R6, UR4, 0x2 ;  /* 0x0000000406067c11 */ /* 0x000fe2000f8e10ff */
[----:B--2---:R-:W-:Y:S04]  /*02e0*/  STS [R12+0x4000], R17 ;  /* 0x004000110c007388 */ /* 0x004fe80000000800 */
[----:B---3--:R-:W-:Y:S04]  /*02f0*/  STS [R12+0x4080], R19 ;  /* 0x004080130c007388 */ /* 0x008fe80000000800 */
[----:B----4-:R-:W-:Y:S04]  /*0300*/  STS [R12+0x6000], R21 ;  /* 0x006000150c007388 */ /* 0x010fe80000000800 */
[----:B-----5:R-:W-:Y:S04]  /*0310*/  STS [R12+0x6080], R23 ;  /* 0x006080170c007388 */ /* 0x020fe80000000800 */
[----:B------:R-:W-:Y:S04]  /*0320*/  STS [R12], R8 ;  /* 0x000000080c007388 */ /* 0x000fe80000000800 */
[----:B------:R-:W-:Y:S04]  /*0330*/  STS [R12+0x80], R9 ;  /* 0x000080090c007388 */ /* 0x000fe80000000800 */
[----:B------:R-:W-:Y:S04]  /*0340*/  STS [R12+0x2000], R10 ;  /* 0x0020000a0c007388 */ /* 0x000fe80000000800 */
[----:B------:R-:W-:Y:S01]  /*0350*/  STS [R12+0x2080], R11 ;  /* 0x0020800b0c007388 */ /* 0x000fe20000000800 */
[----:B------:R-:W-:Y:S06]  /*0360*/  BAR.SYNC.DEFER_BLOCKING 0x0 ;  /* 0x0000000000007b1d */ /* 0x000fec0000010000 */
[----:B------:R-:W-:Y:S04]  /*0370*/  LDS R24, [R0+0x4000] ;  /* 0x0040000000187984 */ /* 0x000fe80000000800 */
[----:B------:R-:W0:Y:S04]  /*0380*/  LDS R25, [R6] ;  /* 0x0000000006197984 */ /* 0x000e280000000800 */
[----:B------:R-:W1:Y:S04]  /*0390*/  LDS R26, [R6+0x80] ;  /* 0x00008000061a7984 */ /* 0x000e680000000800 */
[----:B------:R-:W2:Y:S04]  /*03a0*/  LDS R23, [R0+0x6000] ;  /* 0x0060000000177984 */ /* 0x000ea80000000800 */
[----:B------:R-:W-:Y:S04]  /*03b0*/  LDS R22, [R0+0x4004] ;  /* 0x0040040000167984 */ /* 0x000fe80000000800 */
[----:B------:R-:W3:Y:S04]  /*03c0*/  LDS R21, [R6+0x100] ;  /* 0x0001000006157984 */ /* 0x000ee80000000800 */
[----:B------:R-:W4:Y:S04]  /*03d0*/  LDS R19, [R6+0x180] ;  /* 0x0001800006137984 */ /* 0x000f280000000800 */
[----:B------:R-:W5:Y:S04]  /*03e0*/  LDS R20, [R0+0x6004] ;  /* 0x0060040000147984 */ /* 0x000f680000000800 */
[----:B------:R-:W-:Y:S04]  /*03f0*/  LDS R18, [R0+0x4008] ;  /* 0x0040080000127984 */ /* 0x000fe80000000800 */
[----:B------:R-:W5:Y:S04]  /*0400*/  LDS R17, [R6+0x200] ;  /* 0x0002000006117984 */ /* 0x000f680000000800 */
[----:B------:R-:W5:Y:S04]  /*0410*/  LDS R15, [R6+0x280] ;  /* 0x00028000060f7984 */ /* 0x000f680000000800 */
[----:B------:R-:W5:Y:S04]  /*0420*/  LDS R16, [R0+0x6008] ;  /* 0x0060080000107984 */ /* 0x000f680000000800 */
[----:B------:R-:W-:Y:S04]  /*0430*/  LDS R14, [R0+0x400c] ;  /* 0x00400c00000e7984 */ /* 0x000fe80000000800 */
[----:B------:R-:W5:Y:S04]  /*0440*/  LDS R13, [R6+0x300] ;  /* 0x00030000060d7984 */ /* 0x000f680000000800 */
[----:B------:R-:W5:Y:S04]  /*0450*/  LDS R7, [R6+0x380] ;  /* 0x0003800006077984 */ /* 0x000f680000000800 */
[----:B------:R-:W5:Y:S01]  /*0460*/  LDS R12, [R0+0x600c] ;  /* 0x00600c00000c7984 */ /* 0x000f620000000800 */
[----:B0-----:R-:W-:-:S02]  /*0470*/  VIADDMNMX R8, R25, R24, R8, PT ;  /* 0x0000001819087246 */ /* 0x001fc40003800108 */
[C---:B-1----:R-:W-:Y:S01]  /*0480*/  VIADDMNMX R9, R26.reuse, R24, R9, PT ;  /* 0x000000181a097246 */ /* 0x042fe20003800109 */
[----:B------:R-:W-:Y:S01]  /*0490*/  LDS R27, [R0+0x40fc] ;  /* 0x0040fc00001b7984 */ /* 0x000fe20000000800 */
[-C--:B--2---:R-:W-:Y:S02]  /*04a0*/  VIADDMNMX R11, R26, R23.reuse, R11, PT ;  /* 0x000000171a0b7246 */ /* 0x084fe4000380010b */
[----:B------:R-:W-:Y:S01]  /*04b0*/  VIADDMNMX R10, R25, R23, R10, PT ;  /* 0x00000017190a7246 */ /* 0x000fe2000380010a */
[----:B------:R-:W-:Y:S01]  /*04c0*/  LDS R24, [R6+0x400] ;  /* 0x0004000006187984 */ /* 0x000fe20000000800 */
[----:B---3--:R-:W-:-:S03]  /*04d0*/  VIADDMNMX R8, R21, R22, R8, PT ;  /* 0x0000001615087246 */ /* 0x008fc60003800108 */
[----:B------:R-:W0:Y:S01]  /*04e0*/  LDS R23, [R0+0x4010] ;  /* 0x0040100000177984 */ /* 0x000e220000000800 */
[----:B----4-:R-:W-:-:S03]  /*04f0*/  VIADDMNMX R9, R19, R22, R9, PT ;  /* 0x0000001613097246 */ /* 0x010fc60003800109 */
[----:B------:R-:W1:Y:S01]  /*0500*/  LDS R25, [R0+0x6010] ;  /* 0x0060100000197984 */ /* 0x000e620000000800 */
[-C--:B-----5:R-:W-:Y:S02]  /*0510*/  VIADDMNMX R11, R19, R20.reuse, R11, PT ;  /* 0x00000014130b7246 */ /* 0x0a0fe4000380010b */
[----:B------:R-:W-:Y:S01]  /*0520*/  VIADDMNMX R10, R21, R20, R10, PT ;  /* 0x00000014150a7246 */ /* 0x000fe2000380010a */
[----:B------:R-:W2:Y:S01]  /*0530*/  LDS R26, [R6+0x480] ;  /* 0x00048000061a7984 */ /* 0x000ea20000000800 */
[----:B------:R-:W-:-:S03]  /*0540*/  VIADDMNMX R8, R17, R18, R8, PT ;  /* 0x0000001211087246 */ /* 0x000fc60003800108 */
[----:B------:R-:W-:Y:S01]  /*0550*/  LDS R22, [R0+0x4014] ;  /* 0x0040140000167984 */ /* 0x000fe20000000800 */
[----:B------:R-:W-:-:S03]  /*0560*/  VIADDMNMX R9, R15, R18, R9, PT ;  /* 0x000000120f097246 */ /* 0x000fc60003800109 */
[----:B------:R-:W3:Y:S01]  /*0570*/  LDS R19, [R6+0x500] ;  /* 0x0005000006137984 */ /* 0x000ee20000000800 */
[----:B------:R-:W-:-:S03]  /*0580*/  VIADDMNMX R11, R15, R16, R11, PT ;  /* 0x000000100f0b7246 */ /* 0x000fc6000380010b */
[----:B------:R-:W4:Y:S01]  /*0590*/  LDS R20, [R0+0x6014] ;  /* 0x0060140000147984 */ /* 0x000f220000000800 */
[----:B------:R-:W-:-:S03]  /*05a0*/  VIADDMNMX R10, R17, R16, R10, PT ;  /* 0x00000010110a7246 */ /* 0x000fc6000380010a */
[----:B------:R-:W5:Y:S01]  /*05b0*/  LDS R17, [R6+0x580] ;  /* 0x0005800006117984 */ /* 0x000f620000000800 */
[----:B------:R-:W-:-:S03]  /*05c0*/  VIADDMNMX R8, R13, R14, R8, PT ;  /* 0x0000000e0d087246 */ /* 0x000fc60003800108 */
[----:B------:R-:W-:Y:S01]  /*05d0*/  LDS R18, [R0+0x4018] ;  /* 0x0040180000127984 */ /* 0x000fe20000000800 */
[----:B------:R-:W-:-:S03]  /*05e0*/  VIADDMNMX R14, R7, R14, R9, PT ;  /* 0x0000000e070e7246 */ /* 0x000fc60003800109 */
[----:B------:R-:W5:Y:S01]  /*05f0*/  LDS R15, [R6+0x600] ;  /* 0x00060000060f7984 */ /* 0x000f620000000800 */
[----:B------:R-:W-:-:S03]  /*0600*/  VIADDMNMX R13, R13, R12, R10, PT ;  /* 0x0000000c0d0d7246 */ /* 0x000fc6000380010a */
[----:B------:R-:W5:Y:S01]  /*0610*/  LDS R16, [R0+0x6018] ;  /* 0x0060180000107984 */ /* 0x000f620000000800 */
[----:B------:R-:W-:-:S03]  /*0620*/  VIADDMNMX R21, R7, R12, R11, PT ;  /* 0x0000000c07157246 */ /* 0x000fc6000380010b */
[----:B------:R-:W5:Y:S04]  /*0630*/  LDS R11, [R6+0x680] ;  /* 0x00068000060b7984 */ /* 0x000f680000000800 */
[----:B------:R-:W-:Y:S04]  /*0640*/  LDS R12, [R0+0x401c] ;  /* 0x00401c00000c7984 */ /* 0x000fe80000000800 */
[----:B------:R-:W5:Y:S04]  /*0650*/  LDS R9, [R6+0x700] ;  /* 0x0007000006097984 */ /* 0x000f680000000800 */
[----:B------:R-:W5:Y:S04]  /*0660*/  LDS R10, [R0+0x601c] ;  /* 0x00601c00000a7984 */ /* 0x000f680000000800 */
[----:B------:R-:W5:Y:S01]  /*0670*/  LDS R7, [R6+0x780] ;  /* 0x0007800006077984 */ /* 0x000f620000000800 */
[----:B0-----:R-:W-:-:S02]  /*0680*/  VIADDMNMX R8, R24, R23, R8, PT ;  /* 0x0000001718087246 */ /* 0x001fc40003800108 */
[----:B-1----:R-:W-:Y:S01]  /*0690*/  VIADDMNMX R13, R24, R25, R13, PT ;  /* 0x00000019180d7246 */ /* 0x002fe2000380010d */
[----:B------:R-:W-:Y:S01]  /*06a0*/  LDS R28, [R0+0x60fc] ;  /* 0x0060fc00001c7984 */ /* 0x000fe20000000800 */
[C---:B--2---:R-:W-:Y:S02]  /*06b0*/  VIADDMNMX R14, R26.reuse, R23, R14, PT ;  /* 0x000000171a0e7246 */ /* 0x044fe4000380010e */
[C---:B---3--:R-:W-:Y:S01]  /*06c0*/  VIADDMNMX R8, R19.reuse, R22, R8, PT ;  /* 0x0000001613087246 */ /* 0x048fe20003800108 */
[----:B------:R-:W-:Y:S01]  /*06d0*/  LDS R23, [R0+0x4020] ;  /* 0x0040200000177984 */ /* 0x000fe20000000800 */
[----:B----4-:R-:W-:Y:S02]  /*06e0*/  VIADDMNMX R13, R19, R20, R13, PT ;  /* 0x00000014130d7246 */ /* 0x010fe4000380010d */
[----:B------:R-:W-:Y:S01]  /*06f0*/  VIADDMNMX R21, R26, R25, R21, PT ;  /* 0x000000191a157246 */ /* 0x000fe20003800115 */
[----:B------:R-:W0:Y:S01]  /*0700*/  LDS R24, [R6+0x800] ;  /* 0x0008000006187984 */ /* 0x000e220000000800 */
[----:B-----5:R-:W-:-:S03]  /*0710*/  VIADDMNMX R14, R17, R22, R14, PT ;  /* 0x00000016110e7246 */ /* 0x020fc6000380010e */
[----:B------:R-:W1:Y:S01]  /*0720*/  LDS R26, [R6+0x880] ;  /* 0x00088000061a7984 */ /* 0x000e620000000800 */
[----:B------:R-:W-:-:S03]  /*0730*/  VIADDMNMX R8, R15, R18, R8, PT ;  /* 0x000000120f087246 */ /* 0x000fc60003800108 */
[----:B------:R-:W2:Y:S01]  /*0740*/  LDS R25, [R0+0x6020] ;  /* 0x0060200000197984 */ /* 0x000ea20000000800 */
[----:B------:R-:W-:Y:S02]  /*0750*/  VIADDMNMX R13, R15, R16, R13, PT ;  /* 0x000000100f0d7246 */ /* 0x000fe4000380010d */
[----:B------:R-:W-:Y:S01]  /*0760*/  VIADDMNMX R21, R17, R20, R21, PT ;  /* 0x0000001411157246 */ /* 0x000fe20003800115 */
        /* <DEDUP_REMOVED lines=10> */
[----:B------:R-:W5:Y:S04]  /*0810*/  LDS R15, [R6+0xa00] ;  /* 0x000a0000060f7984 */ /* 0x000f680000000800 */
[----:B------:R-:W5:Y:S04]  /*0820*/  LDS R13, [R6+0xa80] ;  /* 0x000a8000060d7984 */ /* 0x000f680000000800 */
[----:B------:R-:W5:Y:S01]  /*0830*/  LDS R16, [R0+0x6028] ;  /* 0x0060280000107984 */ /* 0x000f620000000800 */
[----:B------:R-:W-:-:S03]  /*0840*/  VIADDMNMX R21, R7, R10, R21, PT ;  /* 0x0000000a07157246 */ /* 0x000fc60003800115 */
[----:B------:R-:W-:Y:S04]  /*0850*/  LDS R14, [R0+0x402c] ;  /* 0x00402c00000e7984 */ /* 0x000fe80000000800 */
[----:B------:R-:W5:Y:S04]  /*0860*/  LDS R11, [R6+0xb00] ;  /* 0x000b0000060b7984 */ /* 0x000f680000000800 */
[----:B------:R-:W5:Y:S04]  /*0870*/  LDS R7, [R6+0xb80] ;  /* 0x000b800006077984 */ /* 0x000f680000000800 */
[----:B------:R-:W5:Y:S01]  /*0880*/  LDS R10, [R0+0x602c] ;  /* 0x00602c00000a7984 */ /* 0x000f620000000800 */
[----:B0-----:R-:W-:-:S02]  /*0890*/  VIADDMNMX R8, R24, R23, R8, PT ;  /* 0x0000001718087246 */ /* 0x001fc40003800108 */
[----:B-1----:R-:W-:Y:S02]  /*08a0*/  VIADDMNMX R12, R26, R23, R12, PT ;  /* 0x000000171a0c7246 */ /* 0x002fe4000380010c */
[-C--:B--2---:R-:W-:Y:S01]  /*08b0*/  VIADDMNMX R9, R24, R25.reuse, R9, PT ;  /* 0x0000001918097246 */ /* 0x084fe20003800109 */
[----:B------:R-:W-:Y:S01]  /*08c0*/  LDS R23, [R0+0x4030] ;  /* 0x0040300000177984 */ /* 0x000fe20000000800 */
[----:B------:R-:W-:-:S03]  /*08d0*/  VIADDMNMX R21, R26, R25, R21, PT ;  /* 0x000000191a157246 */ /* 0x000fc60003800115 */
[----:B------:R-:W0:Y:S01]  /*08e0*/  LDS R24, [R6+0xc00] ;  /* 0x000c000006187984 */ /* 0x000e220000000800 */
[----:B---3--:R-:W-:-:S03]  /*08f0*/  VIADDMNMX R8, R19, R22, R8, PT ;  /* 0x0000001613087246 */ /* 0x008fc60003800108 */
[----:B------:R-:W1:Y:S01]  /*0900*/  LDS R26, [R6+0xc80] ;  /* 0x000c8000061a7984 */ /* 0x000e620000000800 */
[----:B----4-:R-:W-:-:S03]  /*0910*/  VIADDMNMX R12, R17, R22, R12, PT ;  /* 0x00000016110c7246 */ /* 0x010fc6000380010c */
[----:B------:R-:W2:Y:S01]  /*0920*/  LDS R25, [R0+0x6030] ;  /* 0x0060300000197984 */ /* 0x000ea20000000800 */
[-C--:B-----5:R-:W-:Y:S02]  /*0930*/  VIADDMNMX R9, R19, R20.reuse, R9, PT ;  /* 0x0000001413097246 */ /* 0x0a0fe40003800109 */
        /* <DEDUP_REMOVED lines=314> */
[----:B------:R-:W-:Y:S01]  /*1ce0*/  LDS R26, [R6+0x3480] ;  /* 0x00348000061a7984 */ /* 0x000fe20000000800 */
[----:B---3--:R-:W-:-:S03]  /*1cf0*/  VIADDMNMX R8, R19, R22, R8, PT ;  /* 0x0000001613087246 */ /* 0x008fc60003800108 */
[----:B------:R-:W0:Y:S01]  /*1d00*/  LDS R25, [R0+0x60d0] ;  /* 0x0060d00000197984 */ /* 0x000e220000000800 */
[----:B----4-:R-:W-:Y:S02]  /*1d10*/  VIADDMNMX R12, R17, R22, R12, PT ;  /* 0x00000016110c7246 */ /* 0x010fe4000380010c */
[-C--:B-----5:R-:W-:Y:S01]  /*1d20*/  VIADDMNMX R9, R19, R20.reuse, R9, PT ;  /* 0x0000001413097246 */ /* 0x0a0fe20003800109 */
[----:B------:R-:W1:Y:S01]  /*1d30*/  LDS R24, [R6+0x3400] ;  /* 0x0034000006187984 */ /* 0x000e620000000800 */
[----:B------:R-:W-:-:S03]  /*1d40*/  VIADDMNMX R21, R17, R20, R21, PT ;  /* 0x0000001411157246 */ /* 0x000fc60003800115 */
[----:B------:R-:W-:Y:S01]  /*1d50*/  LDS R17, [R6+0x3580] ;  /* 0x0035800006117984 */ /* 0x000fe20000000800 */
[----:B------:R-:W-:-:S03]  /*1d60*/  VIADDMNMX R8, R15, R18, R8, PT ;  /* 0x000000120f087246 */ /* 0x000fc60003800108 */
[----:B------:R-:W2:Y:S01]  /*1d70*/  LDS R20, [R0+0x60d4] ;  /* 0x0060d40000147984 */ /* 0x000ea20000000800 */
[----:B------:R-:W-:Y:S02]  /*1d80*/  VIADDMNMX R12, R13, R18, R12, PT ;  /* 0x000000120d0c7246 */ /* 0x000fe4000380010c */
[-C--:B------:R-:W-:Y:S01]  /*1d90*/  VIADDMNMX R9, R15, R16.reuse, R9, PT ;  /* 0x000000100f097246 */ /* 0x080fe20003800109 */
[----:B------:R-:W-:Y:S01]  /*1da0*/  LDS R22, [R0+0x40d4] ;  /* 0x0040d40000167984 */ /* 0x000fe20000000800 */
[----:B------:R-:W-:-:S03]  /*1db0*/  VIADDMNMX R21, R13, R16, R21, PT ;  /* 0x000000100d157246 */ /* 0x000fc60003800115 */
[----:B------:R-:W3:Y:S01]  /*1dc0*/  LDS R19, [R6+0x3500] ;  /* 0x0035000006137984 */ /* 0x000ee20000000800 */
[----:B------:R-:W-:-:S03]  /*1dd0*/  VIADDMNMX R8, R11, R14, R8, PT ;  /* 0x0000000e0b087246 */ /* 0x000fc60003800108 */
[----:B------:R-:W-:Y:S04]  /*1de0*/  LDS R13, [R6+0x3680] ;  /* 0x00368000060d7984 */ /* 0x000fe80000000800 */
[----:B------:R-:W4:Y:S01]  /*1df0*/  LDS R16, [R0+0x60d8] ;  /* 0x0060d80000107984 */ /* 0x000f220000000800 */
[----:B------:R-:W-:Y:S02]  /*1e00*/  VIADDMNMX R14, R7, R14, R12, PT ;  /* 0x0000000e070e7246 */ /* 0x000fe4000380010c */
[-C--:B------:R-:W-:Y:S01]  /*1e10*/  VIADDMNMX R11, R11, R10.reuse, R9, PT ;  /* 0x0000000a0b0b7246 */ /* 0x080fe20003800109 */
[----:B------:R-:W5:Y:S01]  /*1e20*/  LDS R18, [R0+0x40d8] ;  /* 0x0040d80000127984 */ /* 0x000f620000000800 */
[----:B------:R-:W-:-:S03]  /*1e30*/  VIADDMNMX R21, R7, R10, R21, PT ;  /* 0x0000000a07157246 */ /* 0x000fc60003800115 */
[----:B------:R-:W5:Y:S04]  /*1e40*/  LDS R15, [R6+0x3600] ;  /* 0x00360000060f7984 */ /* 0x000f680000000800 */
[----:B------:R-:W-:Y:S04]  /*1e50*/  LDS R7, [R6+0x3780] ;  /* 0x0037800006077984 */ /* 0x000fe80000000800 */
[----:B------:R-:W5:Y:S04]  /*1e60*/  LDS R10, [R0+0x60dc] ;  /* 0x0060dc00000a7984 */ /* 0x000f680000000800 */
[----:B------:R-:W-:Y:S04]  /*1e70*/  LDS R12, [R0+0x40dc] ;  /* 0x0040dc00000c7984 */ /* 0x000fe80000000800 */
[----:B------:R-:W5:Y:S01]  /*1e80*/  LDS R9, [R6+0x3700] ;  /* 0x0037000006097984 */ /* 0x000f620000000800 */
[----:B0-----:R-:W-:-:S02]  /*1e90*/  VIADDMNMX R21, R26, R25, R21, PT ;  /* 0x000000191a157246 */ /* 0x001fc40003800115 */
[-C--:B-1----:R-:W-:Y:S02]  /*1ea0*/  VIADDMNMX R8, R24, R23.reuse, R8, PT ;  /* 0x0000001718087246 */ /* 0x082fe40003800108 */
[----:B--2---:R-:W-:Y:S02]  /*1eb0*/  VIADDMNMX R21, R17, R20, R21, PT ;  /* 0x0000001411157246 */ /* 0x004fe40003800115 */
[----:B------:R-:W-:Y:S02]  /*1ec0*/  VIADDMNMX R14, R26, R23, R14, PT ;  /* 0x000000171a0e7246 */ /* 0x000fe4000380010e */
[----:B------:R-:W-:Y:S01]  /*1ed0*/  VIADDMNMX R11, R24, R25, R11, PT ;  /* 0x00000019180b7246 */ /* 0x000fe2000380010b */
[----:B------:R-:W-:Y:S01]  /*1ee0*/  LDS R23, [R0+0x40e0] ;  /* 0x0040e00000177984 */ /* 0x000fe20000000800 */
[-C--:B---3--:R-:W-:Y:S02]  /*1ef0*/  VIADDMNMX R8, R19, R22.reuse, R8, PT ;  /* 0x0000001613087246 */ /* 0x088fe40003800108 */
[----:B------:R-:W-:Y:S01]  /*1f00*/  VIADDMNMX R14, R17, R22, R14, PT ;  /* 0x00000016110e7246 */ /* 0x000fe2000380010e */
[----:B------:R-:W0:Y:S01]  /*1f10*/  LDS R25, [R6+0x3880] ;  /* 0x0038800006197984 */ /* 0x000e220000000800 */
[----:B------:R-:W-:-:S02]  /*1f20*/  VIADDMNMX R11, R19, R20, R11, PT ;  /* 0x00000014130b7246 */ /* 0x000fc4000380010b */
[C---:B----4-:R-:W-:Y:S01]  /*1f30*/  VIADDMNMX R21, R13.reuse, R16, R21, PT ;  /* 0x000000100d157246 */ /* 0x050fe20003800115 */
[----:B------:R-:W1:Y:S01]  /*1f40*/  LDS R26, [R0+0x60e0] ;  /* 0x0060e000001a7984 */ /* 0x000e620000000800 */
[----:B-----5:R-:W-:-:S03]  /*1f50*/  VIADDMNMX R14, R13, R18, R14, PT ;  /* 0x000000120d0e7246 */ /* 0x020fc6000380010e */
[----:B------:R-:W2:Y:S01]  /*1f60*/  LDS R24, [R6+0x3800] ;  /* 0x0038000006187984 */ /* 0x000ea20000000800 */
[C---:B------:R-:W-:Y:S02]  /*1f70*/  VIADDMNMX R8, R15.reuse, R18, R8, PT ;  /* 0x000000120f087246 */ /* 0x040fe40003800108 */
[----:B------:R-:W-:Y:S01]  /*1f80*/  VIADDMNMX R15, R15, R16, R11, PT ;  /* 0x000000100f0f7246 */ /* 0x000fe2000380010b */
[----:B------:R-:W-:Y:S04]  /*1f90*/  LDS R18, [R6+0x3980] ;  /* 0x0039800006127984 */ /* 0x000fe80000000800 */
[----:B------:R-:W-:Y:S01]  /*1fa0*/  LDS R19, [R0+0x60e4] ;  /* 0x0060e40000137984 */ /* 0x000fe20000000800 */
[----:B------:R-:W-:-:S03]  /*1fb0*/  VIADDMNMX R22, R7, R10, R21, PT ;  /* 0x0000000a07167246 */ /* 0x000fc60003800115 */
[----:B------:R-:W3:Y:S04]  /*1fc0*/  LDS R21, [R0+0x40e4] ;  /* 0x0040e40000157984 */ /* 0x000ee80000000800 */
[----:B------:R-:W4:Y:S01]  /*1fd0*/  LDS R20, [R6+0x3900] ;  /* 0x0039000006147984 */ /* 0x000f220000000800 */
[C---:B------:R-:W-:Y:S02]  /*1fe0*/  VIADDMNMX R11, R9.reuse, R12, R8, PT ;  /* 0x0000000c090b7246 */ /* 0x040fe40003800108 */
[----:B------:R-:W-:Y:S01]  /*1ff0*/  VIADDMNMX R9, R9, R10, R15, PT ;  /* 0x0000000a09097246 */ /* 0x000fe2000380010f */
[----:B------:R-:W-:Y:S04]  /*2000*/  LDS R17, [R0+0x40e8] ;  /* 0x0040e80000117984 */ /* 0x000fe80000000800 */
        /* <DEDUP_REMOVED lines=9> */
[-C--:B-1----:R-:W-:Y:S02]  /*20a0*/  VIADDMNMX R22, R25, R26.reuse, R22, PT ;  /* 0x0000001a19167246 */ /* 0x082fe40003800116 */
[C---:B--2---:R-:W-:Y:S01]  /*20b0*/  VIADDMNMX R11, R24.reuse, R23, R11, PT ;  /* 0x00000017180b7246 */ /* 0x044fe2000380010b */
[----:B------:R-:W-:Y:S01]  /*20c0*/  LDS R25, [R0+0x40f0] ;  /* 0x0040f00000197984 */ /* 0x000fe20000000800 */
[----:B------:R-:W-:Y:S02]  /*20d0*/  VIADDMNMX R9, R24, R26, R9, PT ;  /* 0x0000001a18097246 */ /* 0x000fe40003800109 */
[C---:B---3--:R-:W-:Y:S01]  /*20e0*/  VIADDMNMX R12, R18.reuse, R21, R12, PT ;  /* 0x00000015120c7246 */ /* 0x048fe2000380010c */
[----:B------:R-:W0:Y:S01]  /*20f0*/  LDS R24, [R6+0x3c00] ;  /* 0x003c000006187984 */ /* 0x000e220000000800 */
[----:B------:R-:W-:Y:S02]  /*2100*/  VIADDMNMX R22, R18, R19, R22, PT ;  /* 0x0000001312167246 */ /* 0x000fe40003800116 */
[C---:B----4-:R-:W-:Y:S01]  /*2110*/  VIADDMNMX R11, R20.reuse, R21, R11, PT ;  /* 0x00000015140b7246 */ /* 0x050fe2000380010b */
[----:B------:R-:W-:Y:S01]  /*2120*/  LDS R23, [R0+0x60f0] ;  /* 0x0060f00000177984 */ /* 0x000fe20000000800 */
[----:B------:R-:W-:-:S02]  /*2130*/  VIADDMNMX R9, R20, R19, R9, PT ;  /* 0x0000001314097246 */ /* 0x000fc40003800109 */
[C---:B-----5:R-:W-:Y:S01]  /*2140*/  VIADDMNMX R12, R10.reuse, R17, R12, PT ;  /* 0x000000110a0c7246 */ /* 0x060fe2000380010c */
[----:B------:R-:W-:Y:S01]  /*2150*/  LDS R21, [R0+0x40f4] ;  /* 0x0040f40000157984 */ /* 0x000fe20000000800 */
[----:B------:R-:W-:-:S03]  /*2160*/  VIADDMNMX R10, R10, R15, R22, PT ;  /* 0x0000000f0a0a7246 */ /* 0x000fc60003800116 */
[----:B------:R-:W1:Y:S01]  /*2170*/  LDS R22, [R6+0x3c80] ;  /* 0x003c800006167984 */ /* 0x000e620000000800 */
[C---:B------:R-:W-:Y:S02]  /*2180*/  VIADDMNMX R11, R16.reuse, R17, R11, PT ;  /* 0x00000011100b7246 */ /* 0x040fe4000380010b */
[----:B------:R-:W-:Y:S01]  /*2190*/  VIADDMNMX R16, R16, R15, R9, PT ;  /* 0x0000000f10107246 */ /* 0x000fe20003800109 */
[----:B------:R-:W2:Y:S04]  /*21a0*/  LDS R20, [R6+0x3d00] ;  /* 0x003d000006147984 */ /* 0x000ea80000000800 */
[----:B------:R-:W3:Y:S01]  /*21b0*/  LDS R18, [R6+0x3d80] ;  /* 0x003d800006127984 */ /* 0x000ee20000000800 */
[----:B------:R-:W-:-:S03]  /*21c0*/  VIADDMNMX R9, R14, R13, R11, PT ;  /* 0x0000000d0e097246 */ /* 0x000fc6000380010b */
[----:B------:R-:W4:Y:S01]  /*21d0*/  LDS R19, [R0+0x60f4] ;  /* 0x0060f40000137984 */ /* 0x000f220000000800 */
[----:B------:R-:W-:-:S03]  /*21e0*/  VIADDMNMX R14, R14, R7, R16, PT ;  /* 0x000000070e0e7246 */ /* 0x000fc60003800110 */
[----:B------:R-:W-:Y:S01]  /*21f0*/  LDS R17, [R0+0x40f8] ;  /* 0x0040f80000117984 */ /* 0x000fe20000000800 */
[----:B------:R-:W-:-:S03]  /*2200*/  VIADDMNMX R13, R8, R13, R12, PT ;  /* 0x0000000d080d7246 */ /* 0x000fc6000380010c */
[----:B------:R-:W5:Y:S04]  /*2210*/  LDS R16, [R6+0x3e00] ;  /* 0x003e000006107984 */ /* 0x000f680000000800 */
[----:B------:R-:W5:Y:S04]  /*2220*/  LDS R12, [R6+0x3e80] ;  /* 0x003e8000060c7984 */ /* 0x000f680000000800 */
[----:B------:R5:W5:Y:S04]  /*2230*/  LDS R15, [R0+0x60f8] ;  /* 0x0060f800000f7984 */ /* 0x000b680000000800 */
[----:B------:R-:W5:Y:S04]  /*2240*/  LDS R26, [R6+0x3f00] ;  /* 0x003f0000061a7984 */ /* 0x000f680000000800 */
[----:B------:R-:W5:Y:S01]  /*2250*/  LDS R11, [R6+0x3f80] ;  /* 0x003f8000060b7984 */ /* 0x000f620000000800 */
[----:B------:R-:W-:-:S02]  /*2260*/  VIADDMNMX R10, R8, R7, R10, PT ;  /* 0x00000007080a7246 */ /* 0x000fc4000380010a */
[-C--:B0-----:R-:W-:Y:S02]  /*2270*/  VIADDMNMX R9, R24, R25.reuse, R9, PT ;  /* 0x0000001918097246 */ /* 0x081fe40003800109 */
[----:B-1----:R-:W-:Y:S02]  /*2280*/  VIADDMNMX R13, R22, R25, R13, PT ;  /* 0x00000019160d7246 */ /* 0x002fe4000380010d */
[-C--:B------:R-:W-:Y:S02]  /*2290*/  VIADDMNMX R14, R24, R23.reuse, R14, PT ;  /* 0x00000017180e7246 */ /* 0x080fe4000380010e */
[----:B------:R-:W-:Y:S02]  /*22a0*/  VIADDMNMX R10, R22, R23, R10, PT ;  /* 0x00000017160a7246 */ /* 0x000fe4000380010a */
[-C--:B--2---:R-:W-:Y:S02]  /*22b0*/  VIADDMNMX R9, R20, R21.reuse, R9, PT ;  /* 0x0000001514097246 */ /* 0x084fe40003800109 */
[----:B---3--:R-:W-:-:S02]  /*22c0*/  VIADDMNMX R13, R18, R21, R13, PT ;  /* 0x00000015120d7246 */ /* 0x008fc4000380010d */
[-C--:B----4-:R-:W-:Y:S02]  /*22d0*/  VIADDMNMX R14, R20, R19.reuse, R14, PT ;  /* 0x00000013140e7246 */ /* 0x090fe4000380010e */
[----:B------:R-:W-:Y:S02]  /*22e0*/  VIADDMNMX R10, R18, R19, R10, PT ;  /* 0x00000013120a7246 */ /* 0x000fe4000380010a */
[-C--:B-----5:R-:W-:Y:S02]  /*22f0*/  VIADDMNMX R9, R16, R17.reuse, R9, PT ;  /* 0x0000001110097246 */ /* 0x0a0fe40003800109 */
[----:B------:R-:W-:Y:S02]  /*2300*/  VIADDMNMX R0, R12, R17, R13, PT ;  /* 0x000000110c007246 */ /* 0x000fe4000380010d */
[-C--:B------:R-:W-:Y:S02]  /*2310*/  VIADDMNMX R7, R16, R15.reuse, R14, PT ;  /* 0x0000000f10077246 */ /* 0x080fe4000380010e */
[----:B------:R-:W-:-:S02]  /*2320*/  VIADDMNMX R10, R12, R15, R10, PT ;  /* 0x0000000f0c0a7246 */ /* 0x000fc4000380010a */
[CC--:B------:R-:W-:Y:S02]  /*2330*/  VIADDMNMX R9, R26.reuse, R27.reuse, R9, PT ;  /* 0x0000001b1a097246 */ /* 0x0c0fe40003800109 */
[-C--:B------:R-:W-:Y:S02]  /*2340*/  VIADDMNMX R7, R26, R28.reuse, R7, PT ;  /* 0x0000001c1a077246 */ /* 0x080fe40003800107 */
[C---:B------:R-:W-:Y:S02]  /*2350*/  VIADDMNMX R27, R11.reuse, R27, R0, PT ;  /* 0x0000001b0b1b7246 */ /* 0x040fe40003800100 */
[----:B------:R-:W-:Y:S01]  /*2360*/  VIADDMNMX R11, R11, R28, R10, PT ;  /* 0x0000001c0b0b7246 */ /* 0x000fe2000380010a */
[----:B------:R-:W-:Y:S04]  /*2370*/  STG.E desc[UR8][R2.64], R9 ;  /* 0x0000000902007986 */ /* 0x000fe8000c101908 */
[----:B------:R-:W-:Y:S04]  /*2380*/  STG.E desc[UR8][R2.64+0x80], R27 ;  /* 0x0000801b02007986 */ /* 0x000fe8000c101908 */
[----:B------:R-:W-:Y:S04]  /*2390*/  STG.E desc[UR8][R4.64], R7 ;  /* 0x0000000704007986 */ /* 0x000fe8000c101908 */
[----:B------:R-:W-:Y:S01]  /*23a0*/  STG.E desc[UR8][R4.64+0x80], R11 ;  /* 0x0000800b04007986 */ /* 0x000fe2000c101908 */
[----:B------:R-:W-:Y:S05]  /*23b0*/  EXIT ;  /* 0x000000000000794d */ /* 0x000fea0003800000 */
.L_x_1:
        /* <DEDUP_REMOVED lines=12> */
.L_x_4:


//--------------------- .text._Z6phase1Pii        --------------------------
	.section	.text._Z6phase1Pii,"ax",@progbits
	.align	128
        .global         _Z6phase1Pii
        .type           _Z6phase1Pii,@function
        .size           _Z6phase1Pii,(.L_x_5 - _Z6phase1Pii)
        .other          _Z6phase1Pii,@"STO_CUDA_ENTRY STV_DEFAULT"
_Z6phase1Pii:
.text._Z6phase1Pii:
[----:B------:R-:W-:Y:S01]  /*0000*/  LDC R1, c[0x0][0x37c] ;  /* 0x0000df00ff017b82 */ /* 0x000fe20000000800 */
[----:B------:R-:W0:Y:S07]  /*0010*/  S2R R6, SR_TID.Y ;  /* 0x0000000000067919 */ /* 0x000e2e0000002200 */
[----:B------:R-:W0:Y:S01]  /*0020*/  LDC R3, c[0x0][0x388] ;  /* 0x0000e200ff037b82 */ /* 0x000e220000000800 */
[----:B------:R-:W1:Y:S01]  /*0030*/  LDCU.64 UR6, c[0x0][0x358] ;  /* 0x00006b00ff0677ac */ /* 0x000e620008000a00 */
[----:B------:R-:W2:Y:S06]  /*0040*/  S2R R17, SR_TID.X ;  /* 0x0000000000117919 */ /* 0x000eac0000002100 */
[----:B------:R-:W3:Y:S08]  /*0050*/  LDC R2, c[0x3][RZ] ;  /* 0x00c00000ff027b82 */ /* 0x000ef00000000800 */
[----:B------:R-:W4:Y:S01]  /*0060*/  LDC.64 R4, c[0x0][0x380] ;  /* 0x0000e000ff047b82 */ /* 0x000f220000000a00 */
[----:B0-----:R-:W-:-:S02]  /*0070*/  IMAD R0, R3, 0x40, R6 ;  /* 0x0000004003007824 */ /* 0x001fc400078e0206 */
[----:B--2---:R-:W-:-:S04]  /*0080*/  IMAD R3, R3, 0x40, R17 ;  /* 0x0000004003037824 */ /* 0x004fc800078e0211 */
[----:B---3--:R-:W-:-:S04]  /*0090*/  IMAD R3, R0, R2, R3 ;  /* 0x0000000200037224 */ /* 0x008fc800078e0203 */
[----:B------:R-:W-:Y:S02]  /*00a0*/  IMAD R7, R2, 0x20, R3 ;  /* 0x0000002002077824 */ /* 0x000fe400078e0203 */
[----:B----4-:R-:W-:-:S04]  /*00b0*/  IMAD.WIDE R2, R3, 0x4, R4 ;  /* 0x0000000403027825 */ /* 0x010fc800078e0204 */
[----:B------:R-:W-:Y:S01]  /*00c0*/  IMAD.WIDE R4, R7, 0x4, R4 ;  /* 0x0000000407047825 */ /* 0x000fe200078e0204 */
[----:B-1----:R-:W2:Y:S04]  /*00d0*/  LDG.E R9, desc[UR6][R2.64] ;  /* 0x0000000602097981 */ /* 0x002ea8000c1e1900 */
[----:B------:R-:W3:Y:S04]  /*00e0*/  LDG.E R11, desc[UR6][R2.64+0x80] ;  /* 0x00008006020b7981 */ /* 0x000ee8000c1e1900 */
[----:B------:R-:W4:Y:S04]  /*00f0*/  LDG.E R13, desc[UR6][R4.64] ;  /* 0x00000006040d7981 */ /* 0x000f28000c1e1900 */
[----:B------:R-:W5:Y:S01]  /*0100*/  LDG.E R15, desc[UR6][R4.64+0x80] ;  /* 0x00008006040f7981 */ /* 0x000f62000c1e1900 */
[----:B------:R-:W0:Y:S01]  /*0110*/  S2UR UR5, SR_CgaCtaId ;  /* 0x00000000000579c3 */ /* 0x000e220000008800 */
[----:B------:R-:W-:Y:S01]  /*0120*/  UMOV UR4, 0x400 ;  /* 0x0000040000047882 */ /* 0x000fe20000000000 */
[----:B------:R-:W-:Y:S01]  /*0130*/  IMAD R0, R6, 0x40, R17 ;  /* 0x0000004006007824 */ /* 0x000fe200078e0211 */
[----:B0-----:R-:W-:-:S06]  /*0140*/  ULEA UR4, UR5, UR4, 0x18 ;  /* 0x0000000405047291 */ /* 0x001fcc000f8ec0ff */
[----:B------:R-:W-:Y:S02]  /*0150*/  LEA R0, R0, UR4, 0x2 ;  /* 0x0000000400007c11 */ /* 0x000fe4000f8e10ff */
[----:B------:R-:W-:Y:S02]  /*0160*/  LEA R7, R6, UR4, 0x8 ;  /* 0x0000000406077c11 */ /* 0x000fe4000f8e40ff */
[----:B------:R-:W-:Y:S01]  /*0170*/  LEA R6, R17, UR4, 0x2 ;  /* 0x0000000411067c11 */ /* 0x000fe2000f8e10ff */
[----:B--2---:R-:W-:Y:S04]  /*0180*/  STS [R0], R9 ;  /* 0x0000000900007388 */ /* 0x004fe80000000800 */
[----:B---3--:R-:W-:Y:S04]  /*0190*/  STS [R0+0x80], R11 ;  /* 0x0000800b00007388 */ /* 0x008fe80000000800 */
[----:B----4-:R-:W-:Y:S04]  /*01a0*/  STS [R0+0x2000], R13 ;  /* 0x0020000d00007388 */ /* 0x010fe80000000800 */
[----:B-----5:R-:W-:Y:S01]  /*01b0*/  STS [R0+0x2080], R15 ;  /* 0x0020800f00007388 */ /* 0x020fe20000000800 */
[----:B------:R-:W-:Y:S06]  /*01c0*/  BAR.SYNC.DEFER_BLOCKING 0x0 ;  /* 0x0000000000007b1d */ /* 0x000fec0000010000 */
[----:B------:R-:W-:Y:S04]  /*01d0*/  LDS R8, [R0] ;  /* 0x0000000000087984 */ /* 0x000fe80000000800 */
[----:B------:R-:W-:Y:S04]  /*01e0*/  LDS R17, [R7] ;  /* 0x0000000007117984 */ /* 0x000fe80000000800 */
[----:B------:R-:W0:Y:S02]  /*01f0*/  LDS R10, [R6] ;  /* 0x00000000060a7984 */ /* 0x000e240000000800 */
[----:B0-----:R-:W-:-:S02]  /*0200*/  VIADDMNMX R17, R10, R17, R8, PT ;  /* 0x000000110a117246 */ /* 0x001fc40003800108 */
[----:B------:R-:W-:Y:S04]  /*0210*/  LDS R8, [R0+0x80] ;  /* 0x0000800000087984 */ /* 0x000fe80000000800 */
[----:B------:R-:W-:Y:S04]  /*0220*/  STS [R0], R17 ;  /* 0x0000001100007388 */ /* 0x000fe80000000800 */
[----:B------:R-:W-:Y:S04]  /*0230*/  LDS R9, [R7] ;  /* 0x0000000007097984 */ /* 0x000fe80000000800 */
[----:B------:R-:W0:Y:S02]  /*0240*/  LDS R10, [R6+0x80] ;  /* 0x00008000060a7984 */ /* 0x000e240000000800 */
[----:B0-----:R-:W-:-:S02]  /*0250*/  VIADDMNMX R9, R10, R9, R8, PT ;  /* 0x000000090a097246 */ /* 0x001fc40003800108 */
[----:B------:R-:W-:Y:S04]  /*0260*/  LDS R8, [R0+0x2000] ;  /* 0x0020000000087984 */ /* 0x000fe80000000800 */
[----:B------:R-:W-:Y:S04]  /*0270*/  STS [R0+0x80], R9 ;  /* 0x0000800900007388 */ /* 0x000fe80000000800 */
[----:B------:R-:W-:Y:S04]  /*0280*/  LDS R11, [R7+0x2000] ;  /* 0x00200000070b7984 */ /* 0x000fe80000000800 */
[----:B------:R-:W0:Y:S02]  /*0290*/  LDS R10, [R6] ;  /* 0x00000000060a7984 */ /* 0x000e240000000800 */
[----:B0-----:R-:W-:-:S02]  /*02a0*/  VIADDMNMX R11, R10, R11, R8, PT ;  /* 0x0000000b0a0b7246 */ /* 0x001fc40003800108 */
[----:B------:R-:W-:Y:S04]  /*02b0*/  LDS R8, [R0+0x2080] ;  /* 0x0020800000087984 */ /* 0x000fe80000000800 */
[----:B------:R-:W-:Y:S04]  /*02c0*/  STS [R0+0x2000], R11 ;  /* 0x0020000b00007388 */ /* 0x000fe80000000800 */
[----:B------:R-:W-:Y:S04]  /*02d0*/  LDS R13, [R7+0x2000] ;  /* 0x00200000070d7984 */ /* 0x000fe80000000800 */
[----:B------:R-:W0:Y:S02]  /*02e0*/  LDS R10, [R6+0x80] ;  /* 0x00008000060a7984 */ /* 0x000e240000000800 */
[----:B0-----:R-:W-:-:S05]  /*02f0*/  VIADDMNMX R13, R10, R13, R8, PT ;  /* 0x0000000d0a0d7246 */ /* 0x001fca0003800108 */
[----:B------:R-:W-:Y:S01]  /*0300*/  STS [R0+0x2080], R13 ;  /* 0x0020800d00007388 */ /* 0x000fe20000000800 */
[----:B------:R-:W-:Y:S06]  /*0310*/  BAR.SYNC.DEFER_BLOCKING 0x0 ;  /* 0x0000000000007b1d */ /* 0x000fec0000010000 */
[----:B------:R-:W-:Y:S04]  /*0320*/  LDS R8, [R0] ;  /* 0x0000000000087984 */ /* 0x000fe80000000800 */
[----:B------:R-:W-:Y:S04]  /*0330*/  LDS R9, [R7+0x4] ;  /* 0x0000040007097984 */ /* 0x000fe80000000800 */
[----:B------:R-:W0:Y:S02]  /*0340*/  LDS R10, [R6+0x100] ;  /* 0x00010000060a7984 */ /* 0x000e240000000800 */
[----:B0-----:R-:W-:-:S02]  /*0350*/  VIADDMNMX R9, R10, R9, R8, PT ;  /* 0x000000090a097246 */ /* 0x001fc40003800108 */
[----:B------:R-:W-:Y:S04]  /*0360*/  LDS R8, [R0+0x80] ;  /* 0x0000800000087984 */ /* 0x000fe80000000800 */
[----:B------:R-:W-:Y:S04]  /*0370*/  STS [R0], R9 ;  /* 0x0000000900007388 */ /* 0x000fe80000000800 */
[----:B------:R-:W-:Y:S04]  /*0380*/  LDS R11, [R7+0x4] ;  /* 0x00000400070b7984 */ /* 0x000fe80000000800 */
[----:B------:R-:W0:Y:S02]  /*0390*/  LDS R10, [R6+0x180] ;  /* 0x00018000060a7984 */ /* 0x000e240000000800 */
[----:B0-----:R-:W-:-:S02]  /*03a0*/  VIADDMNMX R11, R10, R11, R8, PT ;  /* 0x0000000b0a0b7246 */ /* 0x001fc40003800108 */
[----:B------:R-:W-:Y:S04]  /*03b0*/  LDS R8, [R0+0x2000] ;  /* 0x0020000000087984 */ /* 0x000fe80000000800 */
[----:B------:R-:W-:Y:S04]  /*03c0*/  STS [R0+0x80], R11 ;  /* 0x0000800b00007388 */ /* 0x000fe80000000800 */
[----:B------:R-:W-:Y:S04]  /*03d0*/  LDS R13, [R7+0x2004] ;  /* 0x00200400070d7984 */ /* 0x000fe80000000800 */
[----:B------:R-:W0:Y:S02]  /*03e0*/  LDS R10, [R6+0x100] ;  /* 0x00010000060a7984 */ /* 0x000e240000000800 */
        /* <DEDUP_REMOVED lines=1296> */
[----:B------:R-:W0:Y:S04]  /*54f0*/  LDS R10, [R6+0x3f80] ;  /* 0x003f8000060a7984 */ /* 0x000e280000000800 */
[----:B------:R-:W-:Y:S01]  /*5500*/  STG.E desc[UR6][R2.64], R13 ;  /* 0x0000000d02007986 */ /* 0x000fe2000c101906 */
[----:B0-----:R-:W-:-:S03]  /*5510*/  VIADDMNMX R9, R10, R9, R8, PT ;  /* 0x000000090a097246 */ /* 0x001fc60003800108 */
[----:B------:R-:W-:Y:S04]  /*5520*/  LDS R8, [R0+0x2000] ;  /* 0x0020000000087984 */ /* 0x000fe80000000800 */
[----:B------:R-:W-:Y:S04]  /*5530*/  STS [R0+0x80], R9 ;  /* 0x0000800900007388 */ /* 0x000fe80000000800 */
        /* <DEDUP_REMOVED lines=9> */
[----:B0-----:R-:W-:-:S05]  /*55d0*/  VIADDMNMX R15, R10, R15, R8, PT ;  /* 0x0000000f0a0f7246 */ /* 0x001fca0003800108 */
[----:B------:R-:W-:Y:S04]  /*55e0*/  STG.E desc[UR6][R4.64+0x80], R15 ;  /* 0x0000800f04007986 */ /* 0x000fe8000c101906 */
[----:B------:R-:W-:Y:S01]  /*55f0*/  STS [R0+0x2080], R15 ;  /* 0x0020800f00007388 */ /* 0x000fe20000000800 */
[----:B------:R-:W-:Y:S05]  /*5600*/  EXIT ;  /* 0x000000000000794d */ /* 0x000fea0003800000 */
.L_x_2:
        /* <DEDUP_REMOVED lines=15> */
.L_x_5:


//--------------------- .nv.shared._Z6phase3Piii  --------------------------
	.section	.nv.shared._Z6phase3Piii,"aw",@nobits
	.sectionflags	@""
	.align	4
.nv.shared._Z6phase3Piii:
	.zero		33792


//--------------------- .nv.shared.reserved.0     --------------------------
	.section	.nv.shared.reserved.0,"aw",@nobits
	.weak		__nv_reservedSMEM_offset_0_alias
	.size		__nv_reservedSMEM_offset_0_alias, 0, 64
	.other		__nv_reservedSMEM_offset_0_alias,@"STO_CUDA_RESERVED_SHARED STV_DEFAULT"
__nv_reservedSMEM_offset_0_alias:
	.zero		0
	.zero		64


//--------------------- .nv.shared._Z6phase2Pii   --------------------------
	.section	.nv.shared._Z6phase2Pii,"aw",@nobits
	.sectionflags	@""
	.align	4
.nv.shared._Z6phase2Pii:
	.zero		33792


//--------------------- .nv.shared._Z6phase1Pii   --------------------------
	.section	.nv.shared._Z6phase1Pii,"aw",@nobits
	.sectionflags	@""
	.align	4
.nv.shared._Z6phase1Pii:
	.zero		17408


//--------------------- .nv.constant0._Z6phase3Piii --------------------------
	.section	.nv.constant0._Z6phase3Piii,"a",@progbits
	.sectionflags	@""
	.align	4
.nv.constant0._Z6phase3Piii:
	.zero		912


//--------------------- .nv.constant0._Z6phase2Pii --------------------------
	.section	.nv.constant0._Z6phase2Pii,"a",@progbits
	.sectionflags	@""
	.align	4
.nv.constant0._Z6phase2Pii:
	.zero		908


//--------------------- .nv.constant0._Z6phase1Pii --------------------------
	.section	.nv.constant0._Z6phase1Pii,"a",@progbits
	.sectionflags	@""
	.align	4
.nv.constant0._Z6phase1Pii:
	.zero		908


//--------------------- SYMBOLS --------------------------

	.type		.nv.reservedSmem.offset0,@object
	.size		.nv.reservedSmem.offset0,0x4
	.type		.nv.reservedSmem.cap,@object
	.size		.nv.reservedSmem.cap,0x4
